	.target	sm_100a

	.elftype	@"ET_EXEC"


//--------------------- .note.nv.tkinfo           --------------------------
	.section	.note.nv.tkinfo,"",@"SHT_NOTE"
	.sectionflags	@"SHF_NOTE_NV_TKINFO"
	.tkinfo
        /*0018*/ 	.word	0x00000002
        /*0030*/ 	.string	""
        /*0030*/ 	.string	"ptxas"
        /*0030*/ 	.string	"Cuda compilation tools, release 13.0, V13.0.88"
        /*0030*/ 	.string	"Build cuda_13.0.r13.0/compiler.36424714_0"
        /*0030*/ 	.string	"-arch sm_100a -m 64 "



//--------------------- .note.nv.cuinfo           --------------------------
	.section	.note.nv.cuinfo,"",@"SHT_NOTE"
	.sectionflags	@"SHF_NOTE_NV_CUINFO"
        /*0018*/ 	.short	0x0002
        /*001a*/ 	.short	0x0064
        /*001c*/ 	.short	0x0082
	.zero		2


//--------------------- .nv.info                  --------------------------
	.section	.nv.info,"",@"SHT_CUDA_INFO"
	.align	4


	//----- nvinfo : EIATTR_REGCOUNT
	.align		4
        /*0000*/ 	.byte	0x04, 0x2f
        /*0002*/ 	.short	(.L_19 - .L_18)
	.align		4
.L_18:
        /*0004*/ 	.word	index@(_ZN7cutlass13device_kernelINS_4gemm6kernel13GemmUniversalIN4cute5tupleIJiiiiEEENS1_10collective13CollectiveMmaINS1_35MainloopSm100TmaUmmaWarpSpecializedILi14ELi2ELi2ENS5_IJNS4_1CILi1EEESB_SB_EEEEENS5_IJNSA_ILi128EEENSA_ILi176EEENSA_ILi16EEEEEENS_6half_tENS5_IJlSB_lEEESI_SJ_NS4_8TiledMMAINS4_8MMA_AtomIJNS4_20SM100_MMA_F16BF16_SSISI_SI_fLi128ELi176ELNS4_4UMMA5MajorE0ELSO_0ELNSN_7ScaleInE0ELSP_0EEEEEENS4_6LayoutISC_NS5_IJNSA_ILi0EEEST_ST_EEEEENS5_IJNS4_10UnderscoreESW_SW_EEEEENS4_13SM90_TMA_LOADENS4_14ComposedLayoutINS4_7SwizzleILi1ELi4ELi3EEENS4_18smem_ptr_flag_bitsILi16EEENSS_INS5_IJNSA_ILi8EEESG_EEENS5_IJSG_SB_EEEEEEEvNS4_8identityESZ_S19_vS1A_EENS_8epilogue10collective18CollectiveEpilogueINS1C_23Sm100TmaWarpSpecializedILi2ELi1ELi176ELb1ELb0EEEJSH_NS5_IJNSS_ISE_SB_EENSS_ISF_SB_EEEEESI_SJ_SI_SJ_NS1C_6fusion15FusionCallbacksIS1G_NS1K_17LinearCombinationISI_fSI_fLNS_15FloatRoundStyleE2EEESH_S1J_JEEENS4_5SM1004TMEM4LOAD26SM100_TMEM_LOAD_32dp32b16xESZ_S19_NS4_39AutoVectorizingCopyWithAssumedAlignmentILi128EEENS4_14SM90_TMA_STOREES19_S1V_S1V_EEEvvEEEEvNT_6ParamsE)
        /*0008*/ 	.word	0x000000ff


	//----- nvinfo : EIATTR_FRAME_SIZE
	.align		4
.L_19:
        /*000c*/ 	.byte	0x04, 0x11
        /*000e*/ 	.short	(.L_21 - .L_20)
	.align		4
.L_20:
        /*0010*/ 	.word	index@($__internal_2_$__cuda_sm10x_tcgen05_guardrail_trap_unallocated_columns_being_dealloced)
        /*0014*/ 	.word	0x00000088


	//----- nvinfo : EIATTR_FRAME_SIZE
	.align		4
.L_21:
        /*0018*/ 	.byte	0x04, 0x11
        /*001a*/ 	.short	(.L_23 - .L_22)
	.align		4
.L_22:
        /*001c*/ 	.word	index@($__internal_1_$__cuda_sm10x_tcgen05_guardrail_trap_phase_invalid_during_alloc)
        /*0020*/ 	.word	0x00000088


	//----- nvinfo : EIATTR_FRAME_SIZE
	.align		4
.L_23:
        /*0024*/ 	.byte	0x04, 0x11
        /*0026*/ 	.short	(.L_25 - .L_24)
	.align		4
.L_24:
        /*0028*/ 	.word	index@($__internal_0_$__cuda_sm10x_tcgen05_guardrail_trap_col_being_dealloced_not_returned_by_alloc)
        /*002c*/ 	.word	0x00000088


	//----- nvinfo : EIATTR_FRAME_SIZE
	.align		4
.L_25:
        /*0030*/ 	.byte	0x04, 0x11
        /*0032*/ 	.short	(.L_27 - .L_26)
	.align		4
.L_26:
        /*0034*/ 	.word	index@(_ZN7cutlass13device_kernelINS_4gemm6kernel13GemmUniversalIN4cute5tupleIJiiiiEEENS1_10collective13CollectiveMmaINS1_35MainloopSm100TmaUmmaWarpSpecializedILi14ELi2ELi2ENS5_IJNS4_1CILi1EEESB_SB_EEEEENS5_IJNSA_ILi128EEENSA_ILi176EEENSA_ILi16EEEEEENS_6half_tENS5_IJlSB_lEEESI_SJ_NS4_8TiledMMAINS4_8MMA_AtomIJNS4_20SM100_MMA_F16BF16_SSISI_SI_fLi128ELi176ELNS4_4UMMA5MajorE0ELSO_0ELNSN_7ScaleInE0ELSP_0EEEEEENS4_6LayoutISC_NS5_IJNSA_ILi0EEEST_ST_EEEEENS5_IJNS4_10UnderscoreESW_SW_EEEEENS4_13SM90_TMA_LOADENS4_14ComposedLayoutINS4_7SwizzleILi1ELi4ELi3EEENS4_18smem_ptr_flag_bitsILi16EEENSS_INS5_IJNSA_ILi8EEESG_EEENS5_IJSG_SB_EEEEEEEvNS4_8identityESZ_S19_vS1A_EENS_8epilogue10collective18CollectiveEpilogueINS1C_23Sm100TmaWarpSpecializedILi2ELi1ELi176ELb1ELb0EEEJSH_NS5_IJNSS_ISE_SB_EENSS_ISF_SB_EEEEESI_SJ_SI_SJ_NS1C_6fusion15FusionCallbacksIS1G_NS1K_17LinearCombinationISI_fSI_fLNS_15FloatRoundStyleE2EEESH_S1J_JEEENS4_5SM1004TMEM4LOAD26SM100_TMEM_LOAD_32dp32b16xESZ_S19_NS4_39AutoVectorizingCopyWithAssumedAlignmentILi128EEENS4_14SM90_TMA_STOREES19_S1V_S1V_EEEvvEEEEvNT_6ParamsE)
        /*0038*/ 	.word	0x00000088


	//----- nvinfo : EIATTR_MIN_STACK_SIZE
	.align		4
.L_27:
        /*003c*/ 	.byte	0x04, 0x12
        /*003e*/ 	.short	(.L_29 - .L_28)
	.align		4
.L_28:
        /*0040*/ 	.word	index@(_ZN7cutlass13device_kernelINS_4gemm6kernel13GemmUniversalIN4cute5tupleIJiiiiEEENS1_10collective13CollectiveMmaINS1_35MainloopSm100TmaUmmaWarpSpecializedILi14ELi2ELi2ENS5_IJNS4_1CILi1EEESB_SB_EEEEENS5_IJNSA_ILi128EEENSA_ILi176EEENSA_ILi16EEEEEENS_6half_tENS5_IJlSB_lEEESI_SJ_NS4_8TiledMMAINS4_8MMA_AtomIJNS4_20SM100_MMA_F16BF16_SSISI_SI_fLi128ELi176ELNS4_4UMMA5MajorE0ELSO_0ELNSN_7ScaleInE0ELSP_0EEEEEENS4_6LayoutISC_NS5_IJNSA_ILi0EEEST_ST_EEEEENS5_IJNS4_10UnderscoreESW_SW_EEEEENS4_13SM90_TMA_LOADENS4_14ComposedLayoutINS4_7SwizzleILi1ELi4ELi3EEENS4_18smem_ptr_flag_bitsILi16EEENSS_INS5_IJNSA_ILi8EEESG_EEENS5_IJSG_SB_EEEEEEEvNS4_8identityESZ_S19_vS1A_EENS_8epilogue10collective18CollectiveEpilogueINS1C_23Sm100TmaWarpSpecializedILi2ELi1ELi176ELb1ELb0EEEJSH_NS5_IJNSS_ISE_SB_EENSS_ISF_SB_EEEEESI_SJ_SI_SJ_NS1C_6fusion15FusionCallbacksIS1G_NS1K_17LinearCombinationISI_fSI_fLNS_15FloatRoundStyleE2EEESH_S1J_JEEENS4_5SM1004TMEM4LOAD26SM100_TMEM_LOAD_32dp32b16xESZ_S19_NS4_39AutoVectorizingCopyWithAssumedAlignmentILi128EEENS4_14SM90_TMA_STOREES19_S1V_S1V_EEEvvEEEEvNT_6ParamsE)
        /*0044*/ 	.word	0x00000088
.L_29:


//--------------------- .nv.compat                --------------------------
	.section	.nv.compat,"",@"SHT_CUDA_COMPAT_INFO"
	.align	4
        /*0000*/ 	.byte	0x02, 0x09, 0x01, 0x00, 0x02, 0x02, 0x02, 0x00, 0x02, 0x05, 0x05, 0x00, 0x03, 0x07, 0x01, 0x01
        /*0010*/ 	.byte	0x02, 0x03, 0x01, 0x00, 0x02, 0x06, 0x01, 0x00, 0x04, 0x0b, 0x08, 0x00, 0x09, 0x00, 0x00, 0x00
        /*0020*/ 	.byte	0x00, 0x00, 0x00, 0x00


//--------------------- .nv.info._ZN7cutlass13device_kernelINS_4gemm6kernel13GemmUniversalIN4cute5tupleIJiiiiEEENS1_10collective13CollectiveMmaINS1_35MainloopSm100TmaUmmaWarpSpecializedILi14ELi2ELi2ENS5_IJNS4_1CILi1EEESB_SB_EEEEENS5_IJNSA_ILi128EEENSA_ILi176EEENSA_ILi16EEEEEENS_6half_tENS5_IJlSB_lEEESI_SJ_NS4_8TiledMMAINS4_8MMA_AtomIJNS4_20SM100_MMA_F16BF16_SSISI_SI_fLi128ELi176ELNS4_4UMMA5MajorE0ELSO_0ELNSN_7ScaleInE0ELSP_0EEEEEENS4_6LayoutISC_NS5_IJNSA_ILi0EEEST_ST_EEEEENS5_IJNS4_10UnderscoreESW_SW_EEEEENS4_13SM90_TMA_LOADENS4_14ComposedLayoutINS4_7SwizzleILi1ELi4ELi3EEENS4_18smem_ptr_flag_bitsILi16EEENSS_INS5_IJNSA_ILi8EEESG_EEENS5_IJSG_SB_EEEEEEEvNS4_8identityESZ_S19_vS1A_EENS_8epilogue10collective18CollectiveEpilogueINS1C_23Sm100TmaWarpSpecializedILi2ELi1ELi176ELb1ELb0EEEJSH_NS5_IJNSS_ISE_SB_EENSS_ISF_SB_EEEEESI_SJ_SI_SJ_NS1C_6fusion15FusionCallbacksIS1G_NS1K_17LinearCombinationISI_fSI_fLNS_15FloatRoundStyleE2EEESH_S1J_JEEENS4_5SM1004TMEM4LOAD26SM100_TMEM_LOAD_32dp32b16xESZ_S19_NS4_39AutoVectorizingCopyWithAssumedAlignmentILi128EEENS4_14SM90_TMA_STOREES19_S1V_S1V_EEEvvEEEEvNT_6ParamsE --------------------------
	.section	.nv.info._ZN7cutlass13device_kernelINS_4gemm6kernel13GemmUniversalIN4cute5tupleIJiiiiEEENS1_10collective13CollectiveMmaINS1_35MainloopSm100TmaUmmaWarpSpecializedILi14ELi2ELi2ENS5_IJNS4_1CILi1EEESB_SB_EEEEENS5_IJNSA_ILi128EEENSA_ILi176EEENSA_ILi16EEEEEENS_6half_tENS5_IJlSB_lEEESI_SJ_NS4_8TiledMMAINS4_8MMA_AtomIJNS4_20SM100_MMA_F16BF16_SSISI_SI_fLi128ELi176ELNS4_4UMMA5MajorE0ELSO_0ELNSN_7ScaleInE0ELSP_0EEEEEENS4_6LayoutISC_NS5_IJNSA_ILi0EEEST_ST_EEEEENS5_IJNS4_10UnderscoreESW_SW_EEEEENS4_13SM90_TMA_LOADENS4_14ComposedLayoutINS4_7SwizzleILi1ELi4ELi3EEENS4_18smem_ptr_flag_bitsILi16EEENSS_INS5_IJNSA_ILi8EEESG_EEENS5_IJSG_SB_EEEEEEEvNS4_8identityESZ_S19_vS1A_EENS_8epilogue10collective18CollectiveEpilogueINS1C_23Sm100TmaWarpSpecializedILi2ELi1ELi176ELb1ELb0EEEJSH_NS5_IJNSS_ISE_SB_EENSS_ISF_SB_EEEEESI_SJ_SI_SJ_NS1C_6fusion15FusionCallbacksIS1G_NS1K_17LinearCombinationISI_fSI_fLNS_15FloatRoundStyleE2EEESH_S1J_JEEENS4_5SM1004TMEM4LOAD26SM100_TMEM_LOAD_32dp32b16xESZ_S19_NS4_39AutoVectorizingCopyWithAssumedAlignmentILi128EEENS4_14SM90_TMA_STOREES19_S1V_S1V_EEEvvEEEEvNT_6ParamsE,"",@"SHT_CUDA_INFO"
	.sectionflags	@""
	.align	4


	//----- nvinfo : EIATTR_CUDA_API_VERSION
	.align		4
        /*0000*/ 	.byte	0x04, 0x37
        /*0002*/ 	.short	(.L_31 - .L_30)
.L_30:
        /*0004*/ 	.word	0x00000082


	//----- nvinfo : EIATTR_KPARAM_INFO
	.align		4
.L_31:
        /*0008*/ 	.byte	0x04, 0x17
        /*000a*/ 	.short	(.L_33 - .L_32)
.L_32:
        /*000c*/ 	.word	0x00000000
        /*0010*/ 	.short	0x0000
        /*0012*/ 	.short	0x0000
        /*0014*/ 	.byte	0x00, 0xf0, 0x01, 0x20


	//----- nvinfo : EIATTR_AT_ENTRY_FRAGMENTS
	.align		4
.L_33:
        /*0018*/ 	.byte	0x04, 0x4f
        /*001a*/ 	.short	(.L_35 - .L_34)


	//   ....[0]....
.L_34:
        /*001c*/ 	.word	0x00000006


	//----- nvinfo : EIATTR_RESERVED_SMEM_USED
	.align		4
.L_35:
        /*0020*/ 	.byte	0x01, 0x41
	.zero		2


	//----- nvinfo : EIATTR_SPARSE_MMA_MASK
	.align		4
        /*0024*/ 	.byte	0x03, 0x50
        /*0026*/ 	.short	0x0000


	//----- nvinfo : EIATTR_TCGEN05_1CTA_USED
	.align		4
        /*0028*/ 	.byte	0x01, 0x51
	.zero		2


	//----- nvinfo : EIATTR_MAXREG_COUNT
	.align		4
        /*002c*/ 	.byte	0x03, 0x1b
        /*002e*/ 	.short	0x00ff


	//----- nvinfo : EIATTR_NUM_BARRIERS
	.align		4
        /*0030*/ 	.byte	0x02, 0x4c
        /*0032*/ 	.byte	0x07
	.zero		1


	//----- nvinfo : EIATTR_EXTERNS
	.align		4
        /*0034*/ 	.byte	0x04, 0x0f
        /*0036*/ 	.short	(.L_37 - .L_36)


	//   ....[0]....
	.align		4
.L_36:
        /*0038*/ 	.word	index@(__assertfail)


	//----- nvinfo : EIATTR_ANNOTATIONS
	.align		4
.L_37:
        /*003c*/ 	.byte	0x04, 0x55
        /*003e*/ 	.short	(.L_39 - .L_38)


	//   ....[0]....
.L_38:
        /*0040*/ 	.word	0x00000001
        /*0044*/ 	.byte	0xc0, 0x00, 0x00, 0x00, 0x01, 0x00, 0x00, 0x00, 0x50, 0x01, 0x00, 0x00, 0x01, 0x00, 0x00, 0x00
        /* <DEDUP_REMOVED lines=45> */
        /*0324*/ 	.byte	0x30, 0xb1, 0x00, 0x00


	//----- nvinfo : EIATTR_MERCURY_ISA_VERSION
	.align		4
.L_39:
        /*0328*/ 	.byte	0x03, 0x5f
        /*032a*/ 	.short	0x0101


	//----- nvinfo : EIATTR_INT_WARP_WIDE_INSTR_OFFSETS
	.align		4
        /*032c*/ 	.byte	0x04, 0x31
        /*032e*/ 	.short	(.L_41 - .L_40)


	//   ....[0]....
.L_40:
        /*0330*/ 	.word	0x00003e30


	//   ....[1]....
        /*0334*/ 	.word	0x00003e60


	//   ....[2]....
        /*0338*/ 	.word	0x00003eb0


	//   ....[3]....
        /*033c*/ 	.word	0x00004ad0


	//   ....[4]....
        /*0340*/ 	.word	0x00004b50


	//   ....[5]....
        /*0344*/ 	.word	0x00004bb0


	//   ....[6]....
        /*0348*/ 	.word	0x00004c10


	//   ....[7]....
        /*034c*/ 	.word	0x00004c70


	//   ....[8]....
        /*0350*/ 	.word	0x00004c90


	//   ....[9]....
        /*0354*/ 	.word	0x00004d10


	//   ....[10]....
        /*0358*/ 	.word	0x00004d50


	//   ....[11]....
        /*035c*/ 	.word	0x00004d70


	//   ....[12]....
        /*0360*/ 	.word	0x00004dd0


	//   ....[13]....
        /*0364*/ 	.word	0x00004e40


	//   ....[14]....
        /*0368*/ 	.word	0x00004e90


	//----- nvinfo : EIATTR_COOP_GROUP_MASK_REGIDS
	.align		4
.L_41:
        /*036c*/ 	.byte	0x04, 0x29
        /*036e*/ 	.short	(.L_43 - .L_42)


	//   ....[0]....
.L_42:
        /*0370*/ 	.word	0xffffffff


	//   ....[1]....
        /*0374*/ 	.word	0xffffffff


	//   ....[2]....
        /*0378*/ 	.word	0xffffffff


	//   ....[3]....
        /*037c*/ 	.word	0xffffffff


	//   ....[4]....
        /*0380*/ 	.word	0xffffffff


	//   ....[5]....
        /*0384*/ 	.word	0xffffffff


	//   ....[6]....
        /*0388*/ 	.word	0xffffffff


	//   ....[7]....
        /*038c*/ 	.word	0xffffffff


	//   ....[8]....
        /*0390*/ 	.word	0xffffffff


	//   ....[9]....
        /*0394*/ 	.word	0xffffffff


	//   ....[10]....
        /*0398*/ 	.word	0xffffffff


	//   ....[11]....
        /*039c*/ 	.word	0xffffffff


	//   ....[12]....
        /*03a0*/ 	.word	0xffffffff


	//----- nvinfo : EIATTR_COOP_GROUP_INSTR_OFFSETS
	.align		4
.L_43:
        /*03a4*/ 	.byte	0x04, 0x28
        /*03a6*/ 	.short	(.L_45 - .L_44)


	//   ....[0]....
.L_44:
        /*03a8*/ 	.word	0x00000090


	//   ....[1]....
        /*03ac*/ 	.word	0x00000510


	//   ....[2]....
        /*03b0*/ 	.word	0x000007f0


	//   ....[3]....
        /*03b4*/ 	.word	0x00000950


	//   ....[4]....
        /*03b8*/ 	.word	0x00000a50


	//   ....[5]....
        /*03bc*/ 	.word	0x00000bc0


	//   ....[6]....
        /*03c0*/ 	.word	0x00000d20


	//   ....[7]....
        /*03c4*/ 	.word	0x00001ea0


	//   ....[8]....
        /*03c8*/ 	.word	0x00003310


	//   ....[9]....
        /*03cc*/ 	.word	0x00003520


	//   ....[10]....
        /*03d0*/ 	.word	0x00003550


	//   ....[11]....
        /*03d4*/ 	.word	0x00003d20


	//   ....[12]....
        /*03d8*/ 	.word	0x00003f50


	//----- nvinfo : EIATTR_VRC_CTA_INIT_COUNT
	.align		4
.L_45:
        /*03dc*/ 	.byte	0x02, 0x4a
        /*03de*/ 	.byte	0x80
	.zero		1


	//----- nvinfo : EIATTR_SYSCALL_OFFSETS
	.align		4
        /*03e0*/ 	.byte	0x04, 0x46
        /*03e2*/ 	.short	(.L_47 - .L_46)


	//   ....[0]....
.L_46:
        /*03e4*/ 	.word	0x00005a80


	//   ....[1]....
        /*03e8*/ 	.word	0x00005b70


	//   ....[2]....
        /*03ec*/ 	.word	0x00006cf0


	//   ....[3]....
        /*03f0*/ 	.word	0x00006e60


	//   ....[4]....
        /*03f4*/ 	.word	0x00006fd0


	//   ....[5]....
        /*03f8*/ 	.word	0x00007140


	//   ....[6]....
        /*03fc*/ 	.word	0x000072b0


	//   ....[7]....
        /*0400*/ 	.word	0x00007420


	//   ....[8]....
        /*0404*/ 	.word	0x00007590


	//   ....[9]....
        /*0408*/ 	.word	0x00007700


	//   ....[10]....
        /*040c*/ 	.word	0x00007870


	//   ....[11]....
        /*0410*/ 	.word	0x000079e0


	//   ....[12]....
        /*0414*/ 	.word	0x00007b80


	//----- nvinfo : EIATTR_MBARRIER_INSTR_OFFSETS
	.align		4
.L_47:
        /*0418*/ 	.byte	0x04, 0x39
        /*041a*/ 	.short	(.L_49 - .L_48)


	//   ....[0]....
.L_48:
        /*041c*/ 	.word	0x00000610
        /*0420*/ 	.word	0x000000ff
        /*0424*/ 	.word	0x00000000
        /*0428*/ 	.short	0x0100
        /*042a*/ 	.byte	0x05
	.zero		1


	//   ....[1]....
        /*042c*/ 	.word	0x00000620
        /*0430*/ 	.word	0x000000ff
        /*0434*/ 	.word	0x00000070
        /*0438*/ 	.short	0x0100
        /*043a*/ 	.byte	0x05
	.zero		1


	//   ....[2]....
        /*043c*/ 	.word	0x00000630
        /*0440*/ 	.word	0x000000ff
        /*0444*/ 	.word	0x00000008
        /*0448*/ 	.short	0x0100
        /*044a*/ 	.byte	0x05
	.zero		1


	//   ....[3]....
        /*044c*/ 	.word	0x00000640
        /*0450*/ 	.word	0x000000ff
        /*0454*/ 	.word	0x00000078
        /*0458*/ 	.short	0x0100
        /*045a*/ 	.byte	0x05
	.zero		1


	//   ....[4]....
        /*045c*/ 	.word	0x00000650
        /*0460*/ 	.word	0x000000ff
        /*0464*/ 	.word	0x00000010
        /*0468*/ 	.short	0x0100
        /*046a*/ 	.byte	0x05
	.zero		1


	//   ....[5]....
        /*046c*/ 	.word	0x00000660
        /*0470*/ 	.word	0x000000ff
        /*0474*/ 	.word	0x00000080
        /*0478*/ 	.short	0x0100
        /*047a*/ 	.byte	0x05
	.zero		1


	//   ....[6]....
        /*047c*/ 	.word	0x00000670
        /*0480*/ 	.word	0x000000ff
        /*0484*/ 	.word	0x00000018
        /*0488*/ 	.short	0x0100
        /*048a*/ 	.byte	0x05
	.zero		1


	//   ....[7]....
        /*048c*/ 	.word	0x00000680
        /*0490*/ 	.word	0x000000ff
        /*0494*/ 	.word	0x00000088
        /*0498*/ 	.short	0x0100
        /*049a*/ 	.byte	0x05
	.zero		1


	//   ....[8]....
        /*049c*/ 	.word	0x00000690
        /*04a0*/ 	.word	0x000000ff
        /*04a4*/ 	.word	0x00000020
        /*04a8*/ 	.short	0x0100
        /*04aa*/ 	.byte	0x05
	.zero		1


	//   ....[9]....
        /*04ac*/ 	.word	0x000006a0
        /*04b0*/ 	.word	0x000000ff
        /*04b4*/ 	.word	0x00000090
        /*04b8*/ 	.short	0x0100
        /*04ba*/ 	.byte	0x05
	.zero		1


	//   ....[10]....
        /*04bc*/ 	.word	0x000006b0
        /*04c0*/ 	.word	0x000000ff
        /*04c4*/ 	.word	0x00000028
        /*04c8*/ 	.short	0x0100
        /*04ca*/ 	.byte	0x05
	.zero		1


	//   ....[11]....
        /*04cc*/ 	.word	0x000006c0
        /*04d0*/ 	.word	0x000000ff
        /*04d4*/ 	.word	0x00000098
        /*04d8*/ 	.short	0x0100
        /*04da*/ 	.byte	0x05
	.zero		1


	//   ....[12]....
        /*04dc*/ 	.word	0x000006d0
        /*04e0*/ 	.word	0x000000ff
        /*04e4*/ 	.word	0x00000030
        /*04e8*/ 	.short	0x0100
        /*04ea*/ 	.byte	0x05
	.zero		1


	//   ....[13]....
        /*04ec*/ 	.word	0x000006e0
        /*04f0*/ 	.word	0x000000ff
        /*04f4*/ 	.word	0x000000a0
        /*04f8*/ 	.short	0x0100
        /*04fa*/ 	.byte	0x05
	.zero		1


	//   ....[14]....
        /*04fc*/ 	.word	0x000006f0
        /*0500*/ 	.word	0x000000ff
        /*0504*/ 	.word	0x00000038
        /*0508*/ 	.short	0x0100
        /*050a*/ 	.byte	0x05
	.zero		1


	//   ....[15]....
        /*050c*/ 	.word	0x00000700
        /*0510*/ 	.word	0x000000ff
        /*0514*/ 	.word	0x000000a8
        /*0518*/ 	.short	0x0100
        /*051a*/ 	.byte	0x05
	.zero		1


	//   ....[16]....
        /*051c*/ 	.word	0x00000710
        /*0520*/ 	.word	0x000000ff
        /*0524*/ 	.word	0x00000040
        /*0528*/ 	.short	0x0100
        /*052a*/ 	.byte	0x05
	.zero		1


	//   ....[17]....
        /*052c*/ 	.word	0x00000720
        /*0530*/ 	.word	0x000000ff
        /*0534*/ 	.word	0x000000b0
        /*0538*/ 	.short	0x0100
        /*053a*/ 	.byte	0x05
	.zero		1


	//   ....[18]....
        /*053c*/ 	.word	0x00000730
        /*0540*/ 	.word	0x000000ff
        /*0544*/ 	.word	0x00000048
        /*0548*/ 	.short	0x0100
        /*054a*/ 	.byte	0x05
	.zero		1


	//   ....[19]....
        /*054c*/ 	.word	0x00000740
        /*0550*/ 	.word	0x000000ff
        /*0554*/ 	.word	0x000000b8
        /*0558*/ 	.short	0x0100
        /*055a*/ 	.byte	0x05
	.zero		1


	//   ....[20]....
        /*055c*/ 	.word	0x00000750
        /*0560*/ 	.word	0x000000ff
        /*0564*/ 	.word	0x00000050
        /*0568*/ 	.short	0x0100
        /*056a*/ 	.byte	0x05
	.zero		1


	//   ....[21]....
        /*056c*/ 	.word	0x00000760
        /*0570*/ 	.word	0x000000ff
        /*0574*/ 	.word	0x000000c0
        /*0578*/ 	.short	0x0100
        /*057a*/ 	.byte	0x05
	.zero		1


	//   ....[22]....
        /*057c*/ 	.word	0x00000770
        /*0580*/ 	.word	0x000000ff
        /*0584*/ 	.word	0x00000058
        /*0588*/ 	.short	0x0100
        /*058a*/ 	.byte	0x05
	.zero		1


	//   ....[23]....
        /*058c*/ 	.word	0x00000780
        /*0590*/ 	.word	0x000000ff
        /*0594*/ 	.word	0x000000c8
        /*0598*/ 	.short	0x0100
        /*059a*/ 	.byte	0x05
	.zero		1


	//   ....[24]....
        /*059c*/ 	.word	0x00000790
        /*05a0*/ 	.word	0x000000ff
        /*05a4*/ 	.word	0x00000060
        /*05a8*/ 	.short	0x0100
        /*05aa*/ 	.byte	0x05
	.zero		1


	//   ....[25]....
        /*05ac*/ 	.word	0x000007a0
        /*05b0*/ 	.word	0x000000ff
        /*05b4*/ 	.word	0x000000d0
        /*05b8*/ 	.short	0x0100
        /*05ba*/ 	.byte	0x05
	.zero		1


	//   ....[26]....
        /*05bc*/ 	.word	0x000007b0
        /*05c0*/ 	.word	0x000000ff
        /*05c4*/ 	.word	0x00000068
        /*05c8*/ 	.short	0x0100
        /*05ca*/ 	.byte	0x05
	.zero		1


	//   ....[27]....
        /*05cc*/ 	.word	0x000007c0
        /*05d0*/ 	.word	0x000000ff
        /*05d4*/ 	.word	0x000000d8
        /*05d8*/ 	.short	0x0100
        /*05da*/ 	.byte	0x05
	.zero		1


	//   ....[28]....
        /*05dc*/ 	.word	0x00000900
        /*05e0*/ 	.word	0x000000ff
        /*05e4*/ 	.word	0x000000e0
        /*05e8*/ 	.short	0x0100
        /*05ea*/ 	.byte	0x06
	.zero		1


	//   ....[29]....
        /*05ec*/ 	.word	0x00000910
        /*05f0*/ 	.word	0x000000ff
        /*05f4*/ 	.word	0x000000f0
        /*05f8*/ 	.short	0x0100
        /*05fa*/ 	.byte	0x06
	.zero		1


	//   ....[30]....
        /*05fc*/ 	.word	0x00000920
        /*0600*/ 	.word	0x000000ff
        /*0604*/ 	.word	0x000000e8
        /*0608*/ 	.short	0x0100
        /*060a*/ 	.byte	0x06
	.zero		1


	//   ....[31]....
        /*060c*/ 	.word	0x00000930
        /*0610*/ 	.word	0x000000ff
        /*0614*/ 	.word	0x000000f8
        /*0618*/ 	.short	0x0100
        /*061a*/ 	.byte	0x06
	.zero		1


	//   ....[32]....
        /*061c*/ 	.word	0x00000a20
        /*0620*/ 	.word	0x000000ff
        /*0624*/ 	.word	0x00000100
        /*0628*/ 	.short	0x0100
        /*062a*/ 	.byte	0x05
	.zero		1


	//   ....[33]....
        /*062c*/ 	.word	0x00000a30
        /*0630*/ 	.word	0x000000ff
        /*0634*/ 	.word	0x00000108
        /*0638*/ 	.short	0x0100
        /*063a*/ 	.byte	0x05
	.zero		1


	//   ....[34]....
        /*063c*/ 	.word	0x00000b70
        /*0640*/ 	.word	0x000000ff
        /*0644*/ 	.word	0x00000110
        /*0648*/ 	.short	0x0100
        /*064a*/ 	.byte	0x05
	.zero		1


	//   ....[35]....
        /*064c*/ 	.word	0x00000b80
        /*0650*/ 	.word	0x000000ff
        /*0654*/ 	.word	0x00000120
        /*0658*/ 	.short	0x0100
        /*065a*/ 	.byte	0x05
	.zero		1


	//   ....[36]....
        /*065c*/ 	.word	0x00000b90
        /*0660*/ 	.word	0x000000ff
        /*0664*/ 	.word	0x00000118
        /*0668*/ 	.short	0x0100
        /*066a*/ 	.byte	0x05
	.zero		1


	//   ....[37]....
        /*066c*/ 	.word	0x00000ba0
        /*0670*/ 	.word	0x000000ff
        /*0674*/ 	.word	0x00000128
        /*0678*/ 	.short	0x0100
        /*067a*/ 	.byte	0x05
	.zero		1


	//   ....[38]....
        /*067c*/ 	.word	0x00000cd0
        /*0680*/ 	.word	0x000000ff
        /*0684*/ 	.word	0x00000130
        /*0688*/ 	.short	0x0100
        /*068a*/ 	.byte	0x06
	.zero		1


	//   ....[39]....
        /*068c*/ 	.word	0x00000ce0
        /*0690*/ 	.word	0x000000ff
        /*0694*/ 	.word	0x00000140
        /*0698*/ 	.short	0x0100
        /*069a*/ 	.byte	0x06
	.zero		1


	//   ....[40]....
        /*069c*/ 	.word	0x00000cf0
        /*06a0*/ 	.word	0x000000ff
        /*06a4*/ 	.word	0x00000138
        /*06a8*/ 	.short	0x0100
        /*06aa*/ 	.byte	0x06
	.zero		1


	//   ....[41]....
        /*06ac*/ 	.word	0x00000d00
        /*06b0*/ 	.word	0x000000ff
        /*06b4*/ 	.word	0x00000148
        /*06b8*/ 	.short	0x0100
        /*06ba*/ 	.byte	0x06
	.zero		1


	//   ....[42]....
        /*06bc*/ 	.word	0x00000e10
        /*06c0*/ 	.word	0x000000ff
        /*06c4*/ 	.word	0x00000150
        /*06c8*/ 	.short	0x0100
        /*06ca*/ 	.byte	0x05
	.zero		1


	//   ....[43]....
        /*06cc*/ 	.word	0x00000e20
        /*06d0*/ 	.word	0x000000ff
        /*06d4*/ 	.word	0x00000160
        /*06d8*/ 	.short	0x0100
        /*06da*/ 	.byte	0x05
	.zero		1


	//   ....[44]....
        /*06dc*/ 	.word	0x00000e30
        /*06e0*/ 	.word	0x000000ff
        /*06e4*/ 	.word	0x00000158
        /*06e8*/ 	.short	0x0100
        /*06ea*/ 	.byte	0x05
	.zero		1


	//   ....[45]....
        /*06ec*/ 	.word	0x00000e40
        /*06f0*/ 	.word	0x000000ff
        /*06f4*/ 	.word	0x00000168
        /*06f8*/ 	.short	0x0100
        /*06fa*/ 	.byte	0x05
	.zero		1


	//   ....[46]....
        /*06fc*/ 	.word	0x000017c0
        /*0700*/ 	.word	0x00000002
        /*0704*/ 	.word	0x00000160
        /*0708*/ 	.short	0x010a
        /*070a*/ 	.byte	0xff
	.zero		1


	//   ....[47]....
        /*070c*/ 	.word	0x000017e0
        /*0710*/ 	.word	0x00000002
        /*0714*/ 	.word	0x00000150
        /*0718*/ 	.short	0x0101
        /*071a*/ 	.byte	0xff
	.zero		1


	//   ....[48]....
        /*071c*/ 	.word	0x000018c0
        /*0720*/ 	.word	0x000000ff
        /*0724*/ 	.word	0x00000070
        /*0728*/ 	.short	0x010a
        /*072a*/ 	.byte	0x05
	.zero		1


	//   ....[49]....
        /*072c*/ 	.word	0x00001940
        /*0730*/ 	.word	0x000000ff
        /*0734*/ 	.word	0x00000070
        /*0738*/ 	.short	0x010a
        /*073a*/ 	.byte	0x21
	.zero		1


	//   ....[50]....
        /*073c*/ 	.word	0x00001a90
        /*0740*/ 	.word	0x000000ff
        /*0744*/ 	.word	0x00000070
        /*0748*/ 	.short	0x010a
        /*074a*/ 	.byte	0x08
	.zero		1


	//   ....[51]....
        /*074c*/ 	.word	0x00001ba0
        /*0750*/ 	.word	0x000000ff
        /*0754*/ 	.word	0x00000108
        /*0758*/ 	.short	0x0101
        /*075a*/ 	.byte	0x04
	.zero		1


	//   ....[52]....
        /*075c*/ 	.word	0x00001bc0
        /*0760*/ 	.word	0x000000ff
        /*0764*/ 	.word	0x00000070
        /*0768*/ 	.short	0x010a
        /*076a*/ 	.byte	0x05
	.zero		1


	//   ....[53]....
        /*076c*/ 	.word	0x00001c40
        /*0770*/ 	.word	0x000000ff
        /*0774*/ 	.word	0x00000070
        /*0778*/ 	.short	0x010a
        /*077a*/ 	.byte	0x11
	.zero		1


	//   ....[54]....
        /*077c*/ 	.word	0x00001d90
        /*0780*/ 	.word	0x000000ff
        /*0784*/ 	.word	0x00000070
        /*0788*/ 	.short	0x010a
        /*078a*/ 	.byte	0x08
	.zero		1


	//   ....[55]....
        /*078c*/ 	.word	0x00001ed0
        /*0790*/ 	.word	0x00000003
        /*0794*/ 	.word	0x00000110
        /*0798*/ 	.short	0x010a
        /*079a*/ 	.byte	0xff
	.zero		1


	//   ....[56]....
        /*079c*/ 	.word	0x00002020
        /*07a0*/ 	.word	0x00000002
        /*07a4*/ 	.word	0x00000000
        /*07a8*/ 	.short	0x0101
        /*07aa*/ 	.byte	0xff
	.zero		1


	//   ....[57]....
        /*07ac*/ 	.word	0x000025c0
        /*07b0*/ 	.word	0x000000ff
        /*07b4*/ 	.word	0x00000000
        /*07b8*/ 	.short	0x010a
        /*07ba*/ 	.byte	0x05
	.zero		1


	//   ....[58]....
        /*07bc*/ 	.word	0x00002650
        /*07c0*/ 	.word	0x000000ff
        /*07c4*/ 	.word	0x00000000
        /*07c8*/ 	.short	0x010a
        /*07ca*/ 	.byte	0x05
	.zero		1


	//   ....[59]....
        /*07cc*/ 	.word	0x000026e0
        /*07d0*/ 	.word	0x000000ff
        /*07d4*/ 	.word	0x00000000
        /*07d8*/ 	.short	0x010a
        /*07da*/ 	.byte	0x05
	.zero		1


	//   ....[60]....
        /*07dc*/ 	.word	0x00002770
        /*07e0*/ 	.word	0x000000ff
        /*07e4*/ 	.word	0x00000000
        /*07e8*/ 	.short	0x010a
        /*07ea*/ 	.byte	0x05
	.zero		1


	//   ....[61]....
        /*07ec*/ 	.word	0x00002800
        /*07f0*/ 	.word	0x000000ff
        /*07f4*/ 	.word	0x00000000
        /*07f8*/ 	.short	0x010a
        /*07fa*/ 	.byte	0x05
	.zero		1


	//   ....[62]....
        /*07fc*/ 	.word	0x00002890
        /*0800*/ 	.word	0x000000ff
        /*0804*/ 	.word	0x00000000
        /*0808*/ 	.short	0x010a
        /*080a*/ 	.byte	0x05
	.zero		1


	//   ....[63]....
        /*080c*/ 	.word	0x00002920
        /*0810*/ 	.word	0x000000ff
        /*0814*/ 	.word	0x00000000
        /*0818*/ 	.short	0x010a
        /*081a*/ 	.byte	0x05
	.zero		1


	//   ....[64]....
        /*081c*/ 	.word	0x000029b0
        /*0820*/ 	.word	0x000000ff
        /*0824*/ 	.word	0x00000000
        /*0828*/ 	.short	0x010a
        /*082a*/ 	.byte	0x05
	.zero		1


	//   ....[65]....
        /*082c*/ 	.word	0x00002a40
        /*0830*/ 	.word	0x000000ff
        /*0834*/ 	.word	0x00000000
        /*0838*/ 	.short	0x010a
        /*083a*/ 	.byte	0x05
	.zero		1


	//   ....[66]....
        /*083c*/ 	.word	0x00002ad0
        /*0840*/ 	.word	0x000000ff
        /*0844*/ 	.word	0x00000000
        /*0848*/ 	.short	0x010a
        /*084a*/ 	.byte	0x05
	.zero		1


	//   ....[67]....
        /*084c*/ 	.word	0x00002b60
        /*0850*/ 	.word	0x000000ff
        /*0854*/ 	.word	0x00000000
        /*0858*/ 	.short	0x010a
        /*085a*/ 	.byte	0x05
	.zero		1


	//   ....[68]....
        /*085c*/ 	.word	0x00002bf0
        /*0860*/ 	.word	0x000000ff
        /*0864*/ 	.word	0x00000000
        /*0868*/ 	.short	0x010a
        /*086a*/ 	.byte	0x05
	.zero		1


	//   ....[69]....
        /*086c*/ 	.word	0x00002c80
        /*0870*/ 	.word	0x000000ff
        /*0874*/ 	.word	0x00000000
        /*0878*/ 	.short	0x010a
        /*087a*/ 	.byte	0x05
	.zero		1


	//   ....[70]....
        /*087c*/ 	.word	0x00002d20
        /*0880*/ 	.word	0x00000000
        /*0884*/ 	.word	0x00000000
        /*0888*/ 	.short	0x010a
        /*088a*/ 	.byte	0xff
	.zero		1


	//   ....[71]....
        /*088c*/ 	.word	0x00002e60
        /*0890*/ 	.word	0x00000000
        /*0894*/ 	.word	0x00000150
        /*0898*/ 	.short	0x010a
        /*089a*/ 	.byte	0xff
	.zero		1


	//   ....[72]....
        /*089c*/ 	.word	0x00002ed0
        /*08a0*/ 	.word	0x00000000
        /*08a4*/ 	.word	0x00000000
        /*08a8*/ 	.short	0x0101
        /*08aa*/ 	.byte	0xff
	.zero		1


	//   ....[73]....
        /*08ac*/ 	.word	0x00002ee0
        /*08b0*/ 	.word	0x000000ff
        /*08b4*/ 	.word	0x00000120
        /*08b8*/ 	.short	0x010a
        /*08ba*/ 	.byte	0x05
	.zero		1


	//   ....[74]....
        /*08bc*/ 	.word	0x00003000
        /*08c0*/ 	.word	0x00000000
        /*08c4*/ 	.word	0x00000110
        /*08c8*/ 	.short	0x010a
        /*08ca*/ 	.byte	0xff
	.zero		1


	//   ....[75]....
        /*08cc*/ 	.word	0x000030f0
        /*08d0*/ 	.word	0x00000000
        /*08d4*/ 	.word	0x00000000
        /*08d8*/ 	.short	0x0101
        /*08da*/ 	.byte	0xff
	.zero		1


	//   ....[76]....
        /*08dc*/ 	.word	0x000031a0
        /*08e0*/ 	.word	0x000000ff
        /*08e4*/ 	.word	0x00000120
        /*08e8*/ 	.short	0x0106
        /*08ea*/ 	.byte	0x05
	.zero		1


	//   ....[77]....
        /*08ec*/ 	.word	0x000031c0
        /*08f0*/ 	.word	0x000000ff
        /*08f4*/ 	.word	0x00000120
        /*08f8*/ 	.short	0x010a
        /*08fa*/ 	.byte	0x05
	.zero		1


	//   ....[78]....
        /*08fc*/ 	.word	0x00003250
        /*0900*/ 	.word	0x000000ff
        /*0904*/ 	.word	0x00000120
        /*0908*/ 	.short	0x0106
        /*090a*/ 	.byte	0x04
	.zero		1


	//   ....[79]....
        /*090c*/ 	.word	0x00003290
        /*0910*/ 	.word	0x00000000
        /*0914*/ 	.word	0x00000120
        /*0918*/ 	.short	0x010a
        /*091a*/ 	.byte	0xff
	.zero		1


	//   ....[80]....
        /*091c*/ 	.word	0x00003780
        /*0920*/ 	.word	0x00000003
        /*0924*/ 	.word	0x00000110
        /*0928*/ 	.short	0x010a
        /*092a*/ 	.byte	0xff
	.zero		1


	//   ....[81]....
        /*092c*/ 	.word	0x00003880
        /*0930*/ 	.word	0x00000005
        /*0934*/ 	.word	0x00000000
        /*0938*/ 	.short	0x0101
        /*093a*/ 	.byte	0xff
	.zero		1


	//   ....[82]....
        /*093c*/ 	.word	0x00003890
        /*0940*/ 	.word	0x000000ff
        /*0944*/ 	.word	0x00000000
        /*0948*/ 	.short	0x010a
        /*094a*/ 	.byte	0x05
	.zero		1


	//   ....[83]....
        /*094c*/ 	.word	0x000038a0
        /*0950*/ 	.word	0x000000ff
        /*0954*/ 	.word	0x00000140
        /*0958*/ 	.short	0x010a
        /*095a*/ 	.byte	0x0e
	.zero		1


	//   ....[84]....
        /*095c*/ 	.word	0x00003980
        /*0960*/ 	.word	0x000000ff
        /*0964*/ 	.word	0x00000000
        /*0968*/ 	.short	0x010a
        /*096a*/ 	.byte	0x07
	.zero		1


	//   ....[85]....
        /*096c*/ 	.word	0x00003a90
        /*0970*/ 	.word	0x000000ff
        /*0974*/ 	.word	0x00000000
        /*0978*/ 	.short	0x010a
        /*097a*/ 	.byte	0x13
	.zero		1


	//   ....[86]....
        /*097c*/ 	.word	0x00003c70
        /*0980*/ 	.word	0x000000ff
        /*0984*/ 	.word	0x00000000
        /*0988*/ 	.short	0x010a
        /*098a*/ 	.byte	0x05
	.zero		1


	//   ....[87]....
        /*098c*/ 	.word	0x00003d00
        /*0990*/ 	.word	0x000000ff
        /*0994*/ 	.word	0x00000000
        /*0998*/ 	.short	0x010a
        /*099a*/ 	.byte	0x06
	.zero		1


	//   ....[88]....
        /*099c*/ 	.word	0x000041d0
        /*09a0*/ 	.word	0x00000002
        /*09a4*/ 	.word	0x00000110
        /*09a8*/ 	.short	0x010a
        /*09aa*/ 	.byte	0xff
	.zero		1


	//   ....[89]....
        /*09ac*/ 	.word	0x00004340
        /*09b0*/ 	.word	0x00000000
        /*09b4*/ 	.word	0x00000000
        /*09b8*/ 	.short	0x0101
        /*09ba*/ 	.byte	0xff
	.zero		1


	//   ....[90]....
        /*09bc*/ 	.word	0x000047f0
        /*09c0*/ 	.word	0x000000ff
        /*09c4*/ 	.word	0x00000108
        /*09c8*/ 	.short	0x010a
        /*09ca*/ 	.byte	0x06
	.zero		1


	//   ....[91]....
        /*09cc*/ 	.word	0x000049f0
        /*09d0*/ 	.word	0x000000ff
        /*09d4*/ 	.word	0x000000f0
        /*09d8*/ 	.short	0x010a
        /*09da*/ 	.byte	0x05
	.zero		1


	//   ....[92]....
        /*09dc*/ 	.word	0x00004ec0
        /*09e0*/ 	.word	0x000000ff
        /*09e4*/ 	.word	0x000000e0
        /*09e8*/ 	.short	0x010b
        /*09ea*/ 	.byte	0x05
	.zero		1


	//   ....[93]....
        /*09ec*/ 	.word	0x00004ed0
        /*09f0*/ 	.word	0x000000ff
        /*09f4*/ 	.word	0x00000000
        /*09f8*/ 	.short	0x0101
        /*09fa*/ 	.byte	0x21
	.zero		1


	//   ....[94]....
        /*09fc*/ 	.word	0x00004f30
        /*0a00*/ 	.word	0x000000ff
        /*0a04*/ 	.word	0x00000000
        /*0a08*/ 	.short	0x010a
        /*0a0a*/ 	.byte	0x04
	.zero		1


	//   ....[95]....
        /*0a0c*/ 	.word	0x00004fd0
        /*0a10*/ 	.word	0x00000000
        /*0a14*/ 	.word	0x00000000
        /*0a18*/ 	.short	0x010a
        /*0a1a*/ 	.byte	0xff
	.zero		1


	//   ....[96]....
        /*0a1c*/ 	.word	0x000052a0
        /*0a20*/ 	.word	0x000000ff
        /*0a24*/ 	.word	0x00000110
        /*0a28*/ 	.short	0x010a
        /*0a2a*/ 	.byte	0x04
	.zero		1


	//   ....[97]....
        /*0a2c*/ 	.word	0x00005370
        /*0a30*/ 	.word	0x000000ff
        /*0a34*/ 	.word	0x00000000
        /*0a38*/ 	.short	0x0101
        /*0a3a*/ 	.byte	0x04
	.zero		1


	//   ....[98]....
        /*0a3c*/ 	.word	0x00006260
        /*0a40*/ 	.word	0x00000004
        /*0a44*/ 	.word	0x000000e0
        /*0a48*/ 	.short	0x010a
        /*0a4a*/ 	.byte	0xff
	.zero		1


	//   ....[99]....
        /*0a4c*/ 	.word	0x00006310
        /*0a50*/ 	.word	0x0000000e
        /*0a54*/ 	.word	0x00000130
        /*0a58*/ 	.short	0x010a
        /*0a5a*/ 	.byte	0xff
	.zero		1


	//   ....[100]....
        /*0a5c*/ 	.word	0x000064b0
        /*0a60*/ 	.word	0x00000004
        /*0a64*/ 	.word	0x000000e0
        /*0a68*/ 	.short	0x010a
        /*0a6a*/ 	.byte	0xff
	.zero		1


	//   ....[101]....
        /*0a6c*/ 	.word	0x00006bd0
        /*0a70*/ 	.word	0x0000000e
        /*0a74*/ 	.word	0x00000130
        /*0a78*/ 	.short	0x010a
        /*0a7a*/ 	.byte	0xff
	.zero		1


	//   ....[102]....
        /*0a7c*/ 	.word	0x00008060
        /*0a80*/ 	.word	0x000000ff
        /*0a84*/ 	.word	0x00000000
        /*0a88*/ 	.short	0x0101
        /*0a8a*/ 	.byte	0x07
	.zero		1


	//   ....[103]....
        /*0a8c*/ 	.word	0x0000ae60
        /*0a90*/ 	.word	0x00000000
        /*0a94*/ 	.word	0x00000000
        /*0a98*/ 	.short	0x0101
        /*0a9a*/ 	.byte	0xff
	.zero		1


	//   ....[104]....
        /*0a9c*/ 	.word	0x0000b210
        /*0aa0*/ 	.word	0x00000002
        /*0aa4*/ 	.word	0x00000160
        /*0aa8*/ 	.short	0x010a
        /*0aaa*/ 	.byte	0xff
	.zero		1


	//   ....[105]....
        /*0aac*/ 	.word	0x0000b270
        /*0ab0*/ 	.word	0x00000004
        /*0ab4*/ 	.word	0x00000070
        /*0ab8*/ 	.short	0x010a
        /*0aba*/ 	.byte	0xff
	.zero		1


	//   ....[106]....
        /*0abc*/ 	.word	0x0000b2d0
        /*0ac0*/ 	.word	0x00000004
        /*0ac4*/ 	.word	0x00000070
        /*0ac8*/ 	.short	0x010a
        /*0aca*/ 	.byte	0xff
	.zero		1


	//   ....[107]....
        /*0acc*/ 	.word	0x0000b320
        /*0ad0*/ 	.word	0x00000003
        /*0ad4*/ 	.word	0x00000110
        /*0ad8*/ 	.short	0x010a
        /*0ada*/ 	.byte	0xff
	.zero		1


	//   ....[108]....
        /*0adc*/ 	.word	0x0000b380
        /*0ae0*/ 	.word	0x00000003
        /*0ae4*/ 	.word	0x00000000
        /*0ae8*/ 	.short	0x010a
        /*0aea*/ 	.byte	0xff
	.zero		1


	//   ....[109]....
        /*0aec*/ 	.word	0x0000b3e0
        /*0af0*/ 	.word	0x00000003
        /*0af4*/ 	.word	0x00000000
        /*0af8*/ 	.short	0x010a
        /*0afa*/ 	.byte	0xff
	.zero		1


	//   ....[110]....
        /*0afc*/ 	.word	0x0000b440
        /*0b00*/ 	.word	0x00000003
        /*0b04*/ 	.word	0x00000000
        /*0b08*/ 	.short	0x010a
        /*0b0a*/ 	.byte	0xff
	.zero		1


	//   ....[111]....
        /*0b0c*/ 	.word	0x0000b4a0
        /*0b10*/ 	.word	0x00000003
        /*0b14*/ 	.word	0x00000000
        /*0b18*/ 	.short	0x010a
        /*0b1a*/ 	.byte	0xff
	.zero		1


	//   ....[112]....
        /*0b1c*/ 	.word	0x0000b500
        /*0b20*/ 	.word	0x00000003
        /*0b24*/ 	.word	0x00000000
        /*0b28*/ 	.short	0x010a
        /*0b2a*/ 	.byte	0xff
	.zero		1


	//   ....[113]....
        /*0b2c*/ 	.word	0x0000b560
        /*0b30*/ 	.word	0x00000003
        /*0b34*/ 	.word	0x00000000
        /*0b38*/ 	.short	0x010a
        /*0b3a*/ 	.byte	0xff
	.zero		1


	//   ....[114]....
        /*0b3c*/ 	.word	0x0000b5c0
        /*0b40*/ 	.word	0x00000003
        /*0b44*/ 	.word	0x00000000
        /*0b48*/ 	.short	0x010a
        /*0b4a*/ 	.byte	0xff
	.zero		1


	//   ....[115]....
        /*0b4c*/ 	.word	0x0000b620
        /*0b50*/ 	.word	0x00000003
        /*0b54*/ 	.word	0x00000000
        /*0b58*/ 	.short	0x010a
        /*0b5a*/ 	.byte	0xff
	.zero		1


	//   ....[116]....
        /*0b5c*/ 	.word	0x0000b680
        /*0b60*/ 	.word	0x00000003
        /*0b64*/ 	.word	0x00000000
        /*0b68*/ 	.short	0x010a
        /*0b6a*/ 	.byte	0xff
	.zero		1


	//   ....[117]....
        /*0b6c*/ 	.word	0x0000b6e0
        /*0b70*/ 	.word	0x00000003
        /*0b74*/ 	.word	0x00000000
        /*0b78*/ 	.short	0x010a
        /*0b7a*/ 	.byte	0xff
	.zero		1


	//   ....[118]....
        /*0b7c*/ 	.word	0x0000b740
        /*0b80*/ 	.word	0x00000003
        /*0b84*/ 	.word	0x00000000
        /*0b88*/ 	.short	0x010a
        /*0b8a*/ 	.byte	0xff
	.zero		1


	//   ....[119]....
        /*0b8c*/ 	.word	0x0000b7a0
        /*0b90*/ 	.word	0x00000003
        /*0b94*/ 	.word	0x00000000
        /*0b98*/ 	.short	0x010a
        /*0b9a*/ 	.byte	0xff
	.zero		1


	//   ....[120]....
        /*0b9c*/ 	.word	0x0000b800
        /*0ba0*/ 	.word	0x00000003
        /*0ba4*/ 	.word	0x00000000
        /*0ba8*/ 	.short	0x010a
        /*0baa*/ 	.byte	0xff
	.zero		1


	//   ....[121]....
        /*0bac*/ 	.word	0x0000b850
        /*0bb0*/ 	.word	0x00000000
        /*0bb4*/ 	.word	0x00000150
        /*0bb8*/ 	.short	0x010a
        /*0bba*/ 	.byte	0xff
	.zero		1


	//   ....[122]....
        /*0bbc*/ 	.word	0x0000b8b0
        /*0bc0*/ 	.word	0x00000003
        /*0bc4*/ 	.word	0x00000120
        /*0bc8*/ 	.short	0x010a
        /*0bca*/ 	.byte	0xff
	.zero		1


	//   ....[123]....
        /*0bcc*/ 	.word	0x0000b900
        /*0bd0*/ 	.word	0x00000000
        /*0bd4*/ 	.word	0x00000110
        /*0bd8*/ 	.short	0x010a
        /*0bda*/ 	.byte	0xff
	.zero		1


	//   ....[124]....
        /*0bdc*/ 	.word	0x0000b960
        /*0be0*/ 	.word	0x00000002
        /*0be4*/ 	.word	0x00000120
        /*0be8*/ 	.short	0x010a
        /*0bea*/ 	.byte	0xff
	.zero		1


	//   ....[125]....
        /*0bec*/ 	.word	0x0000b9b0
        /*0bf0*/ 	.word	0x00000003
        /*0bf4*/ 	.word	0x00000110
        /*0bf8*/ 	.short	0x010a
        /*0bfa*/ 	.byte	0xff
	.zero		1


	//   ....[126]....
        /*0bfc*/ 	.word	0x0000ba10
        /*0c00*/ 	.word	0x00000004
        /*0c04*/ 	.word	0x00000140
        /*0c08*/ 	.short	0x010a
        /*0c0a*/ 	.byte	0xff
	.zero		1


	//   ....[127]....
        /*0c0c*/ 	.word	0x0000ba70
        /*0c10*/ 	.word	0x00000002
        /*0c14*/ 	.word	0x00000000
        /*0c18*/ 	.short	0x010a
        /*0c1a*/ 	.byte	0xff
	.zero		1


	//   ....[128]....
        /*0c1c*/ 	.word	0x0000bad0
        /*0c20*/ 	.word	0x00000002
        /*0c24*/ 	.word	0x00000000
        /*0c28*/ 	.short	0x010a
        /*0c2a*/ 	.byte	0xff
	.zero		1


	//   ....[129]....
        /*0c2c*/ 	.word	0x0000bb30
        /*0c30*/ 	.word	0x00000002
        /*0c34*/ 	.word	0x00000000
        /*0c38*/ 	.short	0x010a
        /*0c3a*/ 	.byte	0xff
	.zero		1


	//   ....[130]....
        /*0c3c*/ 	.word	0x0000bb80
        /*0c40*/ 	.word	0x00000002
        /*0c44*/ 	.word	0x00000110
        /*0c48*/ 	.short	0x010a
        /*0c4a*/ 	.byte	0xff
	.zero		1


	//   ....[131]....
        /*0c4c*/ 	.word	0x0000bbe0
        /*0c50*/ 	.word	0x00000002
        /*0c54*/ 	.word	0x00000108
        /*0c58*/ 	.short	0x010a
        /*0c5a*/ 	.byte	0xff
	.zero		1


	//   ....[132]....
        /*0c5c*/ 	.word	0x0000bc40
        /*0c60*/ 	.word	0x00000003
        /*0c64*/ 	.word	0x000000f0
        /*0c68*/ 	.short	0x010a
        /*0c6a*/ 	.byte	0xff
	.zero		1


	//   ....[133]....
        /*0c6c*/ 	.word	0x0000bca0
        /*0c70*/ 	.word	0x00000002
        /*0c74*/ 	.word	0x00000000
        /*0c78*/ 	.short	0x010a
        /*0c7a*/ 	.byte	0xff
	.zero		1


	//   ....[134]....
        /*0c7c*/ 	.word	0x0000bd00
        /*0c80*/ 	.word	0x00000002
        /*0c84*/ 	.word	0x00000110
        /*0c88*/ 	.short	0x010a
        /*0c8a*/ 	.byte	0xff
	.zero		1


	//   ....[135]....
        /*0c8c*/ 	.word	0x0000bd50
        /*0c90*/ 	.word	0x00000004
        /*0c94*/ 	.word	0x000000e0
        /*0c98*/ 	.short	0x010a
        /*0c9a*/ 	.byte	0xff
	.zero		1


	//   ....[136]....
        /*0c9c*/ 	.word	0x0000bda0
        /*0ca0*/ 	.word	0x0000000e
        /*0ca4*/ 	.word	0x00000130
        /*0ca8*/ 	.short	0x010a
        /*0caa*/ 	.byte	0xff
	.zero		1


	//----- nvinfo : EIATTR_NUM_MBARRIERS
	.align		4
.L_49:
        /*0cac*/ 	.byte	0x03, 0x38
        /*0cae*/ 	.short	0x002e


	//----- nvinfo : EIATTR_EXIT_INSTR_OFFSETS
	.align		4
        /*0cb0*/ 	.byte	0x04, 0x1c
        /*0cb2*/ 	.short	(.L_51 - .L_50)


	//   ....[0]....
.L_50:
        /*0cb4*/ 	.word	0x00002d50


	//   ....[1]....
        /*0cb8*/ 	.word	0x00003260


	//   ....[2]....
        /*0cbc*/ 	.word	0x000032c0


	//   ....[3]....
        /*0cc0*/ 	.word	0x00003f60


	//   ....[4]....
        /*0cc4*/ 	.word	0x00005000


	//   ....[5]....
        /*0cc8*/ 	.word	0x00005040


	//   ....[6]....
        /*0ccc*/ 	.word	0x0000b110


	//   ....[7]....
        /*0cd0*/ 	.word	0x0000b1a0


	//   ....[8]....
        /*0cd4*/ 	.word	0x0000b1d0


	//   ....[9]....
        /*0cd8*/ 	.word	0x0000b200


	//----- nvinfo : EIATTR_MAX_THREADS
	.align		4
.L_51:
        /*0cdc*/ 	.byte	0x04, 0x05
        /*0cde*/ 	.short	(.L_53 - .L_52)
.L_52:
        /*0ce0*/ 	.word	0x00000100
        /*0ce4*/ 	.word	0x00000001
        /*0ce8*/ 	.word	0x00000001


	//----- nvinfo : EIATTR_CRS_STACK_SIZE
	.align		4
.L_53:
        /*0cec*/ 	.byte	0x04, 0x1e
        /*0cee*/ 	.short	(.L_55 - .L_54)
.L_54:
        /*0cf0*/ 	.word	0x00000000


	//----- nvinfo : EIATTR_CBANK_PARAM_SIZE
	.align		4
.L_55:
        /*0cf4*/ 	.byte	0x03, 0x19
        /*0cf6*/ 	.short	0x0800


	//----- nvinfo : EIATTR_PARAM_CBANK
	.align		4
        /*0cf8*/ 	.byte	0x04, 0x0a
        /*0cfa*/ 	.short	(.L_57 - .L_56)
	.align		4
.L_56:
        /*0cfc*/ 	.word	index@(.nv.constant0._ZN7cutlass13device_kernelINS_4gemm6kernel13GemmUniversalIN4cute5tupleIJiiiiEEENS1_10collective13CollectiveMmaINS1_35MainloopSm100TmaUmmaWarpSpecializedILi14ELi2ELi2ENS5_IJNS4_1CILi1EEESB_SB_EEEEENS5_IJNSA_ILi128EEENSA_ILi176EEENSA_ILi16EEEEEENS_6half_tENS5_IJlSB_lEEESI_SJ_NS4_8TiledMMAINS4_8MMA_AtomIJNS4_20SM100_MMA_F16BF16_SSISI_SI_fLi128ELi176ELNS4_4UMMA5MajorE0ELSO_0ELNSN_7ScaleInE0ELSP_0EEEEEENS4_6LayoutISC_NS5_IJNSA_ILi0EEEST_ST_EEEEENS5_IJNS4_10UnderscoreESW_SW_EEEEENS4_13SM90_TMA_LOADENS4_14ComposedLayoutINS4_7SwizzleILi1ELi4ELi3EEENS4_18smem_ptr_flag_bitsILi16EEENSS_INS5_IJNSA_ILi8EEESG_EEENS5_IJSG_SB_EEEEEEEvNS4_8identityESZ_S19_vS1A_EENS_8epilogue10collective18CollectiveEpilogueINS1C_23Sm100TmaWarpSpecializedILi2ELi1ELi176ELb1ELb0EEEJSH_NS5_IJNSS_ISE_SB_EENSS_ISF_SB_EEEEESI_SJ_SI_SJ_NS1C_6fusion15FusionCallbacksIS1G_NS1K_17LinearCombinationISI_fSI_fLNS_15FloatRoundStyleE2EEESH_S1J_JEEENS4_5SM1004TMEM4LOAD26SM100_TMEM_LOAD_32dp32b16xESZ_S19_NS4_39AutoVectorizingCopyWithAssumedAlignmentILi128EEENS4_14SM90_TMA_STOREES19_S1V_S1V_EEEvvEEEEvNT_6ParamsE)
        /*0d00*/ 	.short	0x0380
        /*0d02*/ 	.short	0x0800


	//----- nvinfo : EIATTR_SW_WAR
	.align		4
.L_57:
        /*0d04*/ 	.byte	0x04, 0x36
        /*0d06*/ 	.short	(.L_59 - .L_58)
.L_58:
        /*0d08*/ 	.word	0x00000008
.L_59:


//--------------------- .nv.callgraph             --------------------------
	.section	.nv.callgraph,"",@"SHT_CUDA_CALLGRAPH"
	.align	4
	.sectionentsize	8
	.align		4
        /*0000*/ 	.word	0x00000000
	.align		4
        /*0004*/ 	.word	0xffffffff
	.align		4
        /*0008*/ 	.word	index@(_ZN7cutlass13device_kernelINS_4gemm6kernel13GemmUniversalIN4cute5tupleIJiiiiEEENS1_10collective13CollectiveMmaINS1_35MainloopSm100TmaUmmaWarpSpecializedILi14ELi2ELi2ENS5_IJNS4_1CILi1EEESB_SB_EEEEENS5_IJNSA_ILi128EEENSA_ILi176EEENSA_ILi16EEEEEENS_6half_tENS5_IJlSB_lEEESI_SJ_NS4_8TiledMMAINS4_8MMA_AtomIJNS4_20SM100_MMA_F16BF16_SSISI_SI_fLi128ELi176ELNS4_4UMMA5MajorE0ELSO_0ELNSN_7ScaleInE0ELSP_0EEEEEENS4_6LayoutISC_NS5_IJNSA_ILi0EEEST_ST_EEEEENS5_IJNS4_10UnderscoreESW_SW_EEEEENS4_13SM90_TMA_LOADENS4_14ComposedLayoutINS4_7SwizzleILi1ELi4ELi3EEENS4_18smem_ptr_flag_bitsILi16EEENSS_INS5_IJNSA_ILi8EEESG_EEENS5_IJSG_SB_EEEEEEEvNS4_8identityESZ_S19_vS1A_EENS_8epilogue10collective18CollectiveEpilogueINS1C_23Sm100TmaWarpSpecializedILi2ELi1ELi176ELb1ELb0EEEJSH_NS5_IJNSS_ISE_SB_EENSS_ISF_SB_EEEEESI_SJ_SI_SJ_NS1C_6fusion15FusionCallbacksIS1G_NS1K_17LinearCombinationISI_fSI_fLNS_15FloatRoundStyleE2EEESH_S1J_JEEENS4_5SM1004TMEM4LOAD26SM100_TMEM_LOAD_32dp32b16xESZ_S19_NS4_39AutoVectorizingCopyWithAssumedAlignmentILi128EEENS4_14SM90_TMA_STOREES19_S1V_S1V_EEEvvEEEEvNT_6ParamsE)
	.align		4
        /*000c*/ 	.word	index@(__assertfail)
	.align		4
        /*0010*/ 	.word	0x00000000
	.align		4
        /*0014*/ 	.word	0xfffffffe
	.align		4
        /*0018*/ 	.word	0x00000000
	.align		4
        /*001c*/ 	.word	0xfffffffd
	.align		4
        /*0020*/ 	.word	0x00000000
	.align		4
        /*0024*/ 	.word	0xfffffffc


//--------------------- .nv.constant4             --------------------------
	.section	.nv.constant4,"a",@progbits
	.align	8
	.align		8
.nv.constant4:
        /*0000*/ 	.dword	__assertfail
	.align		8
        /*0008*/ 	.dword	__unnamed_1
	.align		8
        /*0010*/ 	.dword	__unnamed_2
	.align		8
        /*0018*/ 	.dword	_ZN40_INTERNAL_8f874f01_4_k_cu_9e220c6a_208764cuda3std3__45__cpo5beginE
	.align		8
        /*0020*/ 	.dword	_ZN40_INTERNAL_8f874f01_4_k_cu_9e220c6a_208764cuda3std3__45__cpo3endE
	.align		8
        /*0028*/ 	.dword	_ZN40_INTERNAL_8f874f01_4_k_cu_9e220c6a_208764cuda3std3__45__cpo6cbeginE
	.align		8
        /*0030*/ 	.dword	_ZN40_INTERNAL_8f874f01_4_k_cu_9e220c6a_208764cuda3std3__45__cpo4cendE
	.align		8
        /*0038*/ 	.dword	_ZN40_INTERNAL_8f874f01_4_k_cu_9e220c6a_208764cuda3std3__442_GLOBAL__N__8f874f01_4_k_cu_9e220c6a_208766ignoreE
	.align		8
        /*0040*/ 	.dword	_ZN40_INTERNAL_8f874f01_4_k_cu_9e220c6a_208764cuda3std3__419piecewise_constructE
	.align		8
        /*0048*/ 	.dword	_ZN40_INTERNAL_8f874f01_4_k_cu_9e220c6a_208764cuda3std3__48in_placeE
	.align		8
        /*0050*/ 	.dword	_ZN40_INTERNAL_8f874f01_4_k_cu_9e220c6a_208764cuda3std6ranges3__45__cpo4swapE
	.align		8
        /*0058*/ 	.dword	_ZN40_INTERNAL_8f874f01_4_k_cu_9e220c6a_208764cuda3std6ranges3__45__cpo9iter_moveE
	.align		8
        /*0060*/ 	.dword	_ZN40_INTERNAL_8f874f01_4_k_cu_9e220c6a_208764cute7productE
	.align		8
        /*0068*/ 	.dword	_ZN40_INTERNAL_8f874f01_4_k_cu_9e220c6a_208764cute1_E
	.align		8
        /*0070*/ 	.dword	$str$25
	.align		8
        /*0078*/ 	.dword	$str$26
	.align		8
        /*0080*/ 	.dword	$str$27
	.align		8
        /*0088*/ 	.dword	$str$28


//--------------------- .text._ZN7cutlass13device_kernelINS_4gemm6kernel13GemmUniversalIN4cute5tupleIJiiiiEEENS1_10collective13CollectiveMmaINS1_35MainloopSm100TmaUmmaWarpSpecializedILi14ELi2ELi2ENS5_IJNS4_1CILi1EEESB_SB_EEEEENS5_IJNSA_ILi128EEENSA_ILi176EEENSA_ILi16EEEEEENS_6half_tENS5_IJlSB_lEEESI_SJ_NS4_8TiledMMAINS4_8MMA_AtomIJNS4_20SM100_MMA_F16BF16_SSISI_SI_fLi128ELi176ELNS4_4UMMA5MajorE0ELSO_0ELNSN_7ScaleInE0ELSP_0EEEEEENS4_6LayoutISC_NS5_IJNSA_ILi0EEEST_ST_EEEEENS5_IJNS4_10UnderscoreESW_SW_EEEEENS4_13SM90_TMA_LOADENS4_14ComposedLayoutINS4_7SwizzleILi1ELi4ELi3EEENS4_18smem_ptr_flag_bitsILi16EEENSS_INS5_IJNSA_ILi8EEESG_EEENS5_IJSG_SB_EEEEEEEvNS4_8identityESZ_S19_vS1A_EENS_8epilogue10collective18CollectiveEpilogueINS1C_23Sm100TmaWarpSpecializedILi2ELi1ELi176ELb1ELb0EEEJSH_NS5_IJNSS_ISE_SB_EENSS_ISF_SB_EEEEESI_SJ_SI_SJ_NS1C_6fusion15FusionCallbacksIS1G_NS1K_17LinearCombinationISI_fSI_fLNS_15FloatRoundStyleE2EEESH_S1J_JEEENS4_5SM1004TMEM4LOAD26SM100_TMEM_LOAD_32dp32b16xESZ_S19_NS4_39AutoVectorizingCopyWithAssumedAlignmentILi128EEENS4_14SM90_TMA_STOREES19_S1V_S1V_EEEvvEEEEvNT_6ParamsE --------------------------
	.section	.text._ZN7cutlass13device_kernelINS_4gemm6kernel13GemmUniversalIN4cute5tupleIJiiiiEEENS1_10collective13CollectiveMmaINS1_35MainloopSm100TmaUmmaWarpSpecializedILi14ELi2ELi2ENS5_IJNS4_1CILi1EEESB_SB_EEEEENS5_IJNSA_ILi128EEENSA_ILi176EEENSA_ILi16EEEEEENS_6half_tENS5_IJlSB_lEEESI_SJ_NS4_8TiledMMAINS4_8MMA_AtomIJNS4_20SM100_MMA_F16BF16_SSISI_SI_fLi128ELi176ELNS4_4UMMA5MajorE0ELSO_0ELNSN_7ScaleInE0ELSP_0EEEEEENS4_6LayoutISC_NS5_IJNSA_ILi0EEEST_ST_EEEEENS5_IJNS4_10UnderscoreESW_SW_EEEEENS4_13SM90_TMA_LOADENS4_14ComposedLayoutINS4_7SwizzleILi1ELi4ELi3EEENS4_18smem_ptr_flag_bitsILi16EEENSS_INS5_IJNSA_ILi8EEESG_EEENS5_IJSG_SB_EEEEEEEvNS4_8identityESZ_S19_vS1A_EENS_8epilogue10collective18CollectiveEpilogueINS1C_23Sm100TmaWarpSpecializedILi2ELi1ELi176ELb1ELb0EEEJSH_NS5_IJNSS_ISE_SB_EENSS_ISF_SB_EEEEESI_SJ_SI_SJ_NS1C_6fusion15FusionCallbacksIS1G_NS1K_17LinearCombinationISI_fSI_fLNS_15FloatRoundStyleE2EEESH_S1J_JEEENS4_5SM1004TMEM4LOAD26SM100_TMEM_LOAD_32dp32b16xESZ_S19_NS4_39AutoVectorizingCopyWithAssumedAlignmentILi128EEENS4_14SM90_TMA_STOREES19_S1V_S1V_EEEvvEEEEvNT_6ParamsE,"ax",@progbits
	.align	128
.text._ZN7cutlass13device_kernelINS_4gemm6kernel13GemmUniversalIN4cute5tupleIJiiiiEEENS1_10collective13CollectiveMmaINS1_35MainloopSm100TmaUmmaWarpSpecializedILi14ELi2ELi2ENS5_IJNS4_1CILi1EEESB_SB_EEEEENS5_IJNSA_ILi128EEENSA_ILi176EEENSA_ILi16EEEEEENS_6half_tENS5_IJlSB_lEEESI_SJ_NS4_8TiledMMAINS4_8MMA_AtomIJNS4_20SM100_MMA_F16BF16_SSISI_SI_fLi128ELi176ELNS4_4UMMA5MajorE0ELSO_0ELNSN_7ScaleInE0ELSP_0EEEEEENS4_6LayoutISC_NS5_IJNSA_ILi0EEEST_ST_EEEEENS5_IJNS4_10UnderscoreESW_SW_EEEEENS4_13SM90_TMA_LOADENS4_14ComposedLayoutINS4_7SwizzleILi1ELi4ELi3EEENS4_18smem_ptr_flag_bitsILi16EEENSS_INS5_IJNSA_ILi8EEESG_EEENS5_IJSG_SB_EEEEEEEvNS4_8identityESZ_S19_vS1A_EENS_8epilogue10collective18CollectiveEpilogueINS1C_23Sm100TmaWarpSpecializedILi2ELi1ELi176ELb1ELb0EEEJSH_NS5_IJNSS_ISE_SB_EENSS_ISF_SB_EEEEESI_SJ_SI_SJ_NS1C_6fusion15FusionCallbacksIS1G_NS1K_17LinearCombinationISI_fSI_fLNS_15FloatRoundStyleE2EEESH_S1J_JEEENS4_5SM1004TMEM4LOAD26SM100_TMEM_LOAD_32dp32b16xESZ_S19_NS4_39AutoVectorizingCopyWithAssumedAlignmentILi128EEENS4_14SM90_TMA_STOREES19_S1V_S1V_EEEvvEEEEvNT_6ParamsE:
        .type           _ZN7cutlass13device_kernelINS_4gemm6kernel13GemmUniversalIN4cute5tupleIJiiiiEEENS1_10collective13CollectiveMmaINS1_35MainloopSm100TmaUmmaWarpSpecializedILi14ELi2ELi2ENS5_IJNS4_1CILi1EEESB_SB_EEEEENS5_IJNSA_ILi128EEENSA_ILi176EEENSA_ILi16EEEEEENS_6half_tENS5_IJlSB_lEEESI_SJ_NS4_8TiledMMAINS4_8MMA_AtomIJNS4_20SM100_MMA_F16BF16_SSISI_SI_fLi128ELi176ELNS4_4UMMA5MajorE0ELSO_0ELNSN_7ScaleInE0ELSP_0EEEEEENS4_6LayoutISC_NS5_IJNSA_ILi0EEEST_ST_EEEEENS5_IJNS4_10UnderscoreESW_SW_EEEEENS4_13SM90_TMA_LOADENS4_14ComposedLayoutINS4_7SwizzleILi1ELi4ELi3EEENS4_18smem_ptr_flag_bitsILi16EEENSS_INS5_IJNSA_ILi8EEESG_EEENS5_IJSG_SB_EEEEEEEvNS4_8identityESZ_S19_vS1A_EENS_8epilogue10collective18CollectiveEpilogueINS1C_23Sm100TmaWarpSpecializedILi2ELi1ELi176ELb1ELb0EEEJSH_NS5_IJNSS_ISE_SB_EENSS_ISF_SB_EEEEESI_SJ_SI_SJ_NS1C_6fusion15FusionCallbacksIS1G_NS1K_17LinearCombinationISI_fSI_fLNS_15FloatRoundStyleE2EEESH_S1J_JEEENS4_5SM1004TMEM4LOAD26SM100_TMEM_LOAD_32dp32b16xESZ_S19_NS4_39AutoVectorizingCopyWithAssumedAlignmentILi128EEENS4_14SM90_TMA_STOREES19_S1V_S1V_EEEvvEEEEvNT_6ParamsE,@function
        .size           _ZN7cutlass13device_kernelINS_4gemm6kernel13GemmUniversalIN4cute5tupleIJiiiiEEENS1_10collective13CollectiveMmaINS1_35MainloopSm100TmaUmmaWarpSpecializedILi14ELi2ELi2ENS5_IJNS4_1CILi1EEESB_SB_EEEEENS5_IJNSA_ILi128EEENSA_ILi176EEENSA_ILi16EEEEEENS_6half_tENS5_IJlSB_lEEESI_SJ_NS4_8TiledMMAINS4_8MMA_AtomIJNS4_20SM100_MMA_F16BF16_SSISI_SI_fLi128ELi176ELNS4_4UMMA5MajorE0ELSO_0ELNSN_7ScaleInE0ELSP_0EEEEEENS4_6LayoutISC_NS5_IJNSA_ILi0EEEST_ST_EEEEENS5_IJNS4_10UnderscoreESW_SW_EEEEENS4_13SM90_TMA_LOADENS4_14ComposedLayoutINS4_7SwizzleILi1ELi4ELi3EEENS4_18smem_ptr_flag_bitsILi16EEENSS_INS5_IJNSA_ILi8EEESG_EEENS5_IJSG_SB_EEEEEEEvNS4_8identityESZ_S19_vS1A_EENS_8epilogue10collective18CollectiveEpilogueINS1C_23Sm100TmaWarpSpecializedILi2ELi1ELi176ELb1ELb0EEEJSH_NS5_IJNSS_ISE_SB_EENSS_ISF_SB_EEEEESI_SJ_SI_SJ_NS1C_6fusion15FusionCallbacksIS1G_NS1K_17LinearCombinationISI_fSI_fLNS_15FloatRoundStyleE2EEESH_S1J_JEEENS4_5SM1004TMEM4LOAD26SM100_TMEM_LOAD_32dp32b16xESZ_S19_NS4_39AutoVectorizingCopyWithAssumedAlignmentILi128EEENS4_14SM90_TMA_STOREES19_S1V_S1V_EEEvvEEEEvNT_6ParamsE,(.L_x_173 - _ZN7cutlass13device_kernelINS_4gemm6kernel13GemmUniversalIN4cute5tupleIJiiiiEEENS1_10collective13CollectiveMmaINS1_35MainloopSm100TmaUmmaWarpSpecializedILi14ELi2ELi2ENS5_IJNS4_1CILi1EEESB_SB_EEEEENS5_IJNSA_ILi128EEENSA_ILi176EEENSA_ILi16EEEEEENS_6half_tENS5_IJlSB_lEEESI_SJ_NS4_8TiledMMAINS4_8MMA_AtomIJNS4_20SM100_MMA_F16BF16_SSISI_SI_fLi128ELi176ELNS4_4UMMA5MajorE0ELSO_0ELNSN_7ScaleInE0ELSP_0EEEEEENS4_6LayoutISC_NS5_IJNSA_ILi0EEEST_ST_EEEEENS5_IJNS4_10UnderscoreESW_SW_EEEEENS4_13SM90_TMA_LOADENS4_14ComposedLayoutINS4_7SwizzleILi1ELi4ELi3EEENS4_18smem_ptr_flag_bitsILi16EEENSS_INS5_IJNSA_ILi8EEESG_EEENS5_IJSG_SB_EEEEEEEvNS4_8identityESZ_S19_vS1A_EENS_8epilogue10collective18CollectiveEpilogueINS1C_23Sm100TmaWarpSpecializedILi2ELi1ELi176ELb1ELb0EEEJSH_NS5_IJNSS_ISE_SB_EENSS_ISF_SB_EEEEESI_SJ_SI_SJ_NS1C_6fusion15FusionCallbacksIS1G_NS1K_17LinearCombinationISI_fSI_fLNS_15FloatRoundStyleE2EEESH_S1J_JEEENS4_5SM1004TMEM4LOAD26SM100_TMEM_LOAD_32dp32b16xESZ_S19_NS4_39AutoVectorizingCopyWithAssumedAlignmentILi128EEENS4_14SM90_TMA_STOREES19_S1V_S1V_EEEvvEEEEvNT_6ParamsE)
        .other          _ZN7cutlass13device_kernelINS_4gemm6kernel13GemmUniversalIN4cute5tupleIJiiiiEEENS1_10collective13CollectiveMmaINS1_35MainloopSm100TmaUmmaWarpSpecializedILi14ELi2ELi2ENS5_IJNS4_1CILi1EEESB_SB_EEEEENS5_IJNSA_ILi128EEENSA_ILi176EEENSA_ILi16EEEEEENS_6half_tENS5_IJlSB_lEEESI_SJ_NS4_8TiledMMAINS4_8MMA_AtomIJNS4_20SM100_MMA_F16BF16_SSISI_SI_fLi128ELi176ELNS4_4UMMA5MajorE0ELSO_0ELNSN_7ScaleInE0ELSP_0EEEEEENS4_6LayoutISC_NS5_IJNSA_ILi0EEEST_ST_EEEEENS5_IJNS4_10UnderscoreESW_SW_EEEEENS4_13SM90_TMA_LOADENS4_14ComposedLayoutINS4_7SwizzleILi1ELi4ELi3EEENS4_18smem_ptr_flag_bitsILi16EEENSS_INS5_IJNSA_ILi8EEESG_EEENS5_IJSG_SB_EEEEEEEvNS4_8identityESZ_S19_vS1A_EENS_8epilogue10collective18CollectiveEpilogueINS1C_23Sm100TmaWarpSpecializedILi2ELi1ELi176ELb1ELb0EEEJSH_NS5_IJNSS_ISE_SB_EENSS_ISF_SB_EEEEESI_SJ_SI_SJ_NS1C_6fusion15FusionCallbacksIS1G_NS1K_17LinearCombinationISI_fSI_fLNS_15FloatRoundStyleE2EEESH_S1J_JEEENS4_5SM1004TMEM4LOAD26SM100_TMEM_LOAD_32dp32b16xESZ_S19_NS4_39AutoVectorizingCopyWithAssumedAlignmentILi128EEENS4_14SM90_TMA_STOREES19_S1V_S1V_EEEvvEEEEvNT_6ParamsE,@"STO_CUDA_ENTRY STV_DEFAULT"
_ZN7cutlass13device_kernelINS_4gemm6kernel13GemmUniversalIN4cute5tupleIJiiiiEEENS1_10collective13CollectiveMmaINS1_35MainloopSm100TmaUmmaWarpSpecializedILi14ELi2ELi2ENS5_IJNS4_1CILi1EEESB_SB_EEEEENS5_IJNSA_ILi128EEENSA_ILi176EEENSA_ILi16EEEEEENS_6half_tENS5_IJlSB_lEEESI_SJ_NS4_8TiledMMAINS4_8MMA_AtomIJNS4_20SM100_MMA_F16BF16_SSISI_SI_fLi128ELi176ELNS4_4UMMA5MajorE0ELSO_0ELNSN_7ScaleInE0ELSP_0EEEEEENS4_6LayoutISC_NS5_IJNSA_ILi0EEEST_ST_EEEEENS5_IJNS4_10UnderscoreESW_SW_EEEEENS4_13SM90_TMA_LOADENS4_14ComposedLayoutINS4_7SwizzleILi1ELi4ELi3EEENS4_18smem_ptr_flag_bitsILi16EEENSS_INS5_IJNSA_ILi8EEESG_EEENS5_IJSG_SB_EEEEEEEvNS4_8identityESZ_S19_vS1A_EENS_8epilogue10collective18CollectiveEpilogueINS1C_23Sm100TmaWarpSpecializedILi2ELi1ELi176ELb1ELb0EEEJSH_NS5_IJNSS_ISE_SB_EENSS_ISF_SB_EEEEESI_SJ_SI_SJ_NS1C_6fusion15FusionCallbacksIS1G_NS1K_17LinearCombinationISI_fSI_fLNS_15FloatRoundStyleE2EEESH_S1J_JEEENS4_5SM1004TMEM4LOAD26SM100_TMEM_LOAD_32dp32b16xESZ_S19_NS4_39AutoVectorizingCopyWithAssumedAlignmentILi128EEENS4_14SM90_TMA_STOREES19_S1V_S1V_EEEvvEEEEvNT_6ParamsE:
[----:B------:R-:W1:Y:S01]  /*0000*/  LDC R1, c[0x0][0x37c] ;  /* 0x0000df00ff017b82 */ /* 0x000e620000000800 */
[----:B------:R-:W2:Y:S01]  /*0010*/  S2R R6, SR_TID.X ;  /* 0x0000000000067919 */ /* 0x000ea20000002100 */
[----:B------:R-:W3:Y:S01]  /*0020*/  LDCU.64 UR4, c[0x0][0x890] ;  /* 0x00011200ff0477ac */ /* 0x000ee20008000a00 */
[----:B-1----:R-:W-:Y:S01]  /*0030*/  VIADD R1, R1, 0xffffff78 ;  /* 0xffffff7801017836 */ /* 0x002fe20000000000 */
[----:B------:R-:W-:Y:S01]  /*0040*/  ELECT P3, URZ, PT ;  /* 0x0000000000ff782f */ /* 0x000fe20003860000 */
[----:B------:R-:W1:Y:S01]  /*0050*/  LDCU.64 UR54, c[0x0][0x358] ;  /* 0x00006b00ff3677ac */ /* 0x000e620008000a00 */
[----:B---3--:R-:W-:-:S04]  /*0060*/  UISETP.NE.U32.AND UP0, UPT, UR4, URZ, UPT ;  /* 0x000000ff0400728c */ /* 0x008fc8000bf05070 */
[----:B------:R-:W-:Y:S01]  /*0070*/  UISETP.NE.AND.EX UP0, UPT, UR5, URZ, UPT, UP0 ;  /* 0x000000ff0500728c */ /* 0x000fe2000bf05300 */
[----:B--2---:R-:W-:-:S05]  /*0080*/  SHF.R.U32.HI R2, RZ, 0x5, R6 ;  /* 0x00000005ff027819 */ /* 0x004fca0000011606 */
[----:B------:R-:W2:Y:S02]  /*0090*/  SHFL.IDX PT, R0, R2, RZ, 0x1f ;  /* 0x00001fff02007589 */ /* 0x000ea400000e0000 */
[----:B--2---:R-:W-:Y:S02]  /*00a0*/  R2UR UR12, R0 ;  /* 0x00000000000c72ca */ /* 0x004fe400000e0000 */
[----:B------:R-:W-:-:S05]  /*00b0*/  PRMT R0, RZ, 0x7610, R0 ;  /* 0x00007610ff007816 */ /* 0x000fca0000000000 */
[----:B------:R2:W-:Y:S01]  /*00c0*/  STL.S16 [R1+0x60], R0 ;  /* 0x0000600001007387 */ /* 0x0005e20000100600 */
[----:B-1----:R-:W-:Y:S07]  /*00d0*/  BRA.U UP0, `(.L_x_0) ;  /* 0x0000000100347547 */ /* 0x002fee000b800000 */
[----:B------:R-:W1:Y:S02]  /*00e0*/  LDCU.64 UR6, c[0x0][0x888] ;  /* 0x00011100ff0677ac */ /* 0x000e640008000a00 */
[----:B-1----:R-:W-:-:S04]  /*00f0*/  UISETP.NE.U32.AND UP0, UPT, UR6, URZ, UPT ;  /* 0x000000ff0600728c */ /* 0x002fc8000bf05070 */
[----:B------:R-:W-:-:S09]  /*0100*/  UISETP.NE.AND.EX UP0, UPT, UR7, URZ, UPT, UP0 ;  /* 0x000000ff0700728c */ /* 0x000fd2000bf05300 */
[----:B------:R-:W-:Y:S05]  /*0110*/  BRA.U !UP0, `(.L_x_1) ;  /* 0x0000000108147547 */ /* 0x000fea000b800000 */
[----:B------:R-:W1:Y:S02]  /*0120*/  LDC.64 R4, c[0x0][0x888] ;  /* 0x00022200ff047b82 */ /* 0x000e640000000a00 */
[----:B-1----:R1:W5:Y:S01]  /*0130*/  LDG.E R185, desc[UR54][R4.64] ;  /* 0x0000003604b97981 */ /* 0x002362000c1e1900 */
[----:B--2---:R-:W-:-:S05]  /*0140*/  HFMA2 R0, -RZ, RZ, 0, 5.9604644775390625e-08 ;  /* 0x00000001ff007431 */ /* 0x004fca00000001ff */
[----:B------:R1:W-:Y:S01]  /*0150*/  STL.S16 [R1+0x60], R0 ;  /* 0x0000600001007387 */ /* 0x0003e20000100600 */
[----:B------:R-:W-:Y:S05]  /*0160*/  BRA `(.L_x_0) ;  /* 0x0000000000107947 */ /* 0x000fea0003800000 */
.L_x_1:
[----:B--2---:R-:W-:Y:S01]  /*0170*/  HFMA2 R0, -RZ, RZ, 0, 5.9604644775390625e-08 ;  /* 0x00000001ff007431 */ /* 0x004fe200000001ff */
[----:B------:R-:W1:Y:S04]  /*0180*/  LDCU UR6, c[0x0][0x880] ;  /* 0x00011000ff0677ac */ /* 0x000e680008000800 */
[----:B------:R3:W-:Y:S01]  /*0190*/  STL.S16 [R1+0x60], R0 ;  /* 0x0000600001007387 */ /* 0x0007e20000100600 */
[----:B-1----:R-:W-:-:S07]  /*01a0*/  MOV R185, UR6 ;  /* 0x0000000600b97c02 */ /* 0x002fce0008000f00 */
.L_x_0:
[----:B------:R-:W4:Y:S02]  /*01b0*/  LDCU.64 UR6, c[0x0][0x8b0] ;  /* 0x00011600ff0677ac */ /* 0x000f240008000a00 */
[----:B----4-:R-:W-:-:S04]  /*01c0*/  UISETP.NE.U32.AND UP0, UPT, UR6, URZ, UPT ;  /* 0x000000ff0600728c */ /* 0x010fc8000bf05070 */
[----:B------:R-:W-:-:S09]  /*01d0*/  UISETP.NE.AND.EX UP0, UPT, UR7, URZ, UPT, UP0 ;  /* 0x000000ff0700728c */ /* 0x000fd2000bf05300 */
[----:B------:R-:W-:Y:S05]  /*01e0*/  BRA.U UP0, `(.L_x_2) ;  /* 0x0000000100247547 */ /* 0x000fea000b800000 */
[----:B------:R-:W4:Y:S02]  /*01f0*/  LDCU.64 UR6, c[0x0][0x8a8] ;  /* 0x00011500ff0677ac */ /* 0x000f240008000a00 */
[----:B----4-:R-:W-:-:S04]  /*0200*/  UISETP.NE.U32.AND UP0, UPT, UR6, URZ, UPT ;  /* 0x000000ff0600728c */ /* 0x010fc8000bf05070 */
[----:B------:R-:W-:-:S09]  /*0210*/  UISETP.NE.AND.EX UP0, UPT, UR7, URZ, UPT, UP0 ;  /* 0x000000ff0700728c */ /* 0x000fd2000bf05300 */
[----:B------:R-:W-:Y:S05]  /*0220*/  BRA.U !UP0, `(.L_x_3) ;  /* 0x00000001080c7547 */ /* 0x000fea000b800000 */
[----:B-1----:R-:W1:Y:S02]  /*0230*/  LDC.64 R4, c[0x0][0x8a8] ;  /* 0x00022a00ff047b82 */ /* 0x002e640000000a00 */
[----:B-1----:R4:W5:Y:S01]  /*0240*/  LDG.E R184, desc[UR54][R4.64] ;  /* 0x0000003604b87981 */ /* 0x002962000c1e1900 */
[----:B------:R-:W-:Y:S05]  /*0250*/  BRA `(.L_x_2) ;  /* 0x0000000000087947 */ /* 0x000fea0003800000 */
.L_x_3:
[----:B------:R-:W4:Y:S02]  /*0260*/  LDCU UR6, c[0x0][0x8a0] ;  /* 0x00011400ff0677ac */ /* 0x000f240008000800 */
[----:B----4-:R-:W-:Y:S02]  /*0270*/  MOV R184, UR6 ;  /* 0x0000000600b87c02 */ /* 0x010fe40008000f00 */
.L_x_2:
[----:B-1--4-:R-:W-:Y:S01]  /*0280*/  IMAD.U32 R4, RZ, RZ, UR12 ;  /* 0x0000000cff047e24 */ /* 0x012fe2000f8e00ff */
[----:B------:R-:W-:Y:S04]  /*0290*/  BSSY.RECONVERGENT B0, `(.L_x_4) ;  /* 0x000000c000007945 */ /* 0x000fe80003800200 */
[C---:B------:R-:W-:Y:S02]  /*02a0*/  ISETP.NE.OR P1, PT, R4.reuse, 0x1, !P3 ;  /* 0x000000010400780c */ /* 0x040fe40005f25670 */
[----:B------:R-:W-:-:S11]  /*02b0*/  ISETP.NE.OR P0, PT, R4, 0x3, !P3 ;  /* 0x000000030400780c */ /* 0x000fd60005f05670 */
[----:B------:R-:W-:Y:S05]  /*02c0*/  @P1 BRA `(.L_x_5) ;  /* 0x0000000000201947 */ /* 0x000fea0003800000 */
[----:B------:R-:W1:Y:S02]  /*02d0*/  LDCU.64 UR6, c[0x0][0x348] ;  /* 0x00006900ff0677ac */ /* 0x000e640008000a00 */
[----:B-1----:R-:W-:Y:S02]  /*02e0*/  UIADD3 UR8, UP1, UPT, UR6, 0x80, URZ ;  /* 0x0000008006087890 */ /* 0x002fe4000ff3e0ff */
[----:B------:R-:W-:Y:S02]  /*02f0*/  UIADD3 UR6, UP0, UPT, UR6, 0x180, URZ ;  /* 0x0000018006067890 */ /* 0x000fe4000ff1e0ff */
[----:B------:R-:W-:Y:S02]  /*0300*/  UIADD3.X UR9, UPT, UPT, URZ, UR7, URZ, UP1, !UPT ;  /* 0x00000007ff097290 */ /* 0x000fe40008ffe4ff */
[----:B------:R-:W-:-:S07]  /*0310*/  UIADD3.X UR7, UPT, UPT, URZ, UR7, URZ, UP0, !UPT ;  /* 0x00000007ff077290 */ /* 0x000fce00087fe4ff */
[----:B------:R1:W-:Y:S02]  /*0320*/  UTMACCTL.PF [UR8] ;  /* 0x00000000080079b9 */ /* 0x0003e40008040000 */
[----:B------:R1:W-:Y:S02]  /*0330*/  UTMACCTL.PF [UR6] ;  /* 0x00000000060079b9 */ /* 0x0003e40008040000 */
[----:B-1----:R-:W-:Y:S01]  /*0340*/  NOP ;  /* 0x0000000000007918 */ /* 0x002fe20000000000 */
.L_x_5:
[----:B------:R-:W-:Y:S05]  /*0350*/  BSYNC.RECONVERGENT B0 ;  /* 0x0000000000007941 */ /* 0x000fea0003800200 */
.L_x_4:
[----:B------:R-:W-:Y:S04]  /*0360*/  BSSY.RECONVERGENT B0, `(.L_x_6) ;  /* 0x000000a000007945 */ /* 0x000fe80003800200 */
        /* <DEDUP_REMOVED lines=9> */
.L_x_7:
[----:B------:R-:W-:Y:S05]  /*0400*/  BSYNC.RECONVERGENT B0 ;  /* 0x0000000000007941 */ /* 0x000fea0003800200 */
.L_x_6:
[----:B------:R-:W1:Y:S01]  /*0410*/  LDCU.64 UR6, c[0x0][0x888] ;  /* 0x00011100ff0677ac */ /* 0x000e620008000a00 */
[----:B------:R-:W-:Y:S02]  /*0420*/  UISETP.EQ.U32.AND UP1, UPT, UR4, URZ, UPT ;  /* 0x000000ff0400728c */ /* 0x000fe4000bf22070 */
[----:B------:R-:W-:Y:S02]  /*0430*/  UPLOP3.LUT UP3, UPT, UPT, UPT, UPT, 0x80, 0x8 ;  /* 0x000000000008789c */ /* 0x000fe40003f6f070 */
[----:B-1----:R-:W-:-:S04]  /*0440*/  UISETP.NE.U32.AND UP0, UPT, UR6, URZ, UPT ;  /* 0x000000ff0600728c */ /* 0x002fc8000bf05070 */
[----:B------:R-:W-:-:S04]  /*0450*/  UISETP.NE.AND.EX UP2, UPT, UR7, URZ, UPT, UP0 ;  /* 0x000000ff0700728c */ /* 0x000fc8000bf45300 */
[----:B------:R-:W-:-:S04]  /*0460*/  UISETP.EQ.OR.EX UP4, UPT, UR5, URZ, !UP2, UP1 ;  /* 0x000000ff0500728c */ /* 0x000fc8000d782710 */
[----:B------:R-:W-:-:S05]  /*0470*/  UP2UR UR57, UPR, URZ, 0x10 ;  /* 0x00000010ff397883 */ /* 0x000fca0008000000 */
[----:B------:R-:W-:Y:S07]  /*0480*/  BRA.U !UP4, `(.L_x_8) ;  /* 0x000000010c207547 */ /* 0x000fee000b800000 */
[----:B------:R-:W-:Y:S01]  /*0490*/  UISETP.NE.U32.AND UP1, UPT, UR4, URZ, UPT ;  /* 0x000000ff0400728c */ /* 0x000fe2000bf25070 */
[----:B-----5:R-:W-:Y:S01]  /*04a0*/  FSETP.NEU.AND P0, PT, R185, RZ, PT ;  /* 0x000000ffb900720b */ /* 0x020fe20003f0d000 */
[----:B------:R-:W-:Y:S02]  /*04b0*/  USEL UR4, URZ, 0xffffffff, UP2 ;  /* 0xffffffffff047887 */ /* 0x000fe40009000000 */
[----:B------:R-:W-:-:S10]  /*04c0*/  UISETP.NE.AND.EX UP1, UPT, UR5, URZ, UPT, UP1 ;  /* 0x000000ff0500728c */ /* 0x000fd4000bf25310 */
[----:B------:R-:W-:Y:S01]  /*04d0*/  VOTEU.ANY UP0, P0 ;  /* 0x0000000000ff7886 */ /* 0x000fe20000000100 */
[----:B------:R-:W-:-:S04]  /*04e0*/  @!UP1 USEL UR4, URZ, 0xffffffff, UP0 ;  /* 0xffffffffff049887 */ /* 0x000fc80008000000 */
[----:B------:R-:W-:-:S04]  /*04f0*/  ULOP3.LUT UR4, UR4, 0x1, URZ, 0xc0, !UPT ;  /* 0x0000000104047892 */ /* 0x000fc8000f8ec0ff */
[----:B------:R-:W-:-:S11]  /*0500*/  UISETP.NE.U32.AND UP3, UPT, UR4, 0x1, UPT ;  /* 0x000000010400788c */ /* 0x000fd6000bf65070 */
.L_x_8:
[----:B--23--:R-:W1:Y:S01]  /*0510*/  SHFL.IDX PT, R0, R2, RZ, 0x1f ;  /* 0x00001fff02007589 */ /* 0x00ce6200000e0000 */
[----:B------:R-:W-:-:S04]  /*0520*/  UISETP.NE.AND UP0, UPT, UR12, 0x2, UPT ;  /* 0x000000020c00788c */ /* 0x000fc8000bf05270 */
[----:B------:R-:W-:Y:S01]  /*0530*/  USEL UR37, URZ, 0x1, UP0 ;  /* 0x00000001ff257887 */ /* 0x000fe20008000000 */
[----:B-1----:R-:W-:-:S13]  /*0540*/  ISETP.NE.AND P0, PT, R0, RZ, PT ;  /* 0x000000ff0000720c */ /* 0x002fda0003f05270 */
[----:B------:R-:W-:Y:S05]  /*0550*/  @P0 BRA `(.L_x_9) ;  /* 0x0000000000a40947 */ /* 0x000fea0003800000 */
[----:B------:R-:W-:Y:S01]  /*0560*/  ELECT P0, URZ, PT ;  /* 0x0000000000ff782f */ /* 0x000fe20003800000 */
[----:B------:R-:W-:-:S12]  /*0570*/  BSSY.RECONVERGENT B0, `(.L_x_9) ;  /* 0x0000027000007945 */ /* 0x000fd80003800200 */
[----:B------:R-:W-:Y:S05]  /*0580*/  @!P0 BRA `(.L_x_10) ;  /* 0x0000000000948947 */ /* 0x000fea0003800000 */
[----:B------:R-:W1:Y:S01]  /*0590*/  S2UR UR5, SR_CgaCtaId ;  /* 0x00000000000579c3 */ /* 0x000e620000008800 */
[----:B------:R-:W-:Y:S01]  /*05a0*/  UMOV UR6, 0x400 ;  /* 0x0000040000067882 */ /* 0x000fe20000000000 */
[----:B------:R-:W-:Y:S01]  /*05b0*/  UMOV UR4, 0x1 ;  /* 0x0000000100047882 */ /* 0x000fe20000000000 */
[----:B-1----:R-:W-:Y:S02]  /*05c0*/  ULEA UR5, UR5, UR6, 0x18 ;  /* 0x0000000605057291 */ /* 0x002fe4000f8ec0ff */
[----:B------:R-:W-:-:S04]  /*05d0*/  UIADD3 UR6, UPT, UPT, -UR4, 0x100000, URZ ;  /* 0x0010000004067890 */ /* 0x000fc8000fffe1ff */
[----:B------:R-:W-:Y:S02]  /*05e0*/  USHF.L.U32 UR7, UR6, 0xb, URZ ;  /* 0x0000000b06077899 */ /* 0x000fe400080006ff */
[----:B------:R-:W-:Y:S01]  /*05f0*/  USHF.L.U32 UR6, UR6, 0x1, URZ ;  /* 0x0000000106067899 */ /* 0x000fe200080006ff */
[----:B------:R-:W1:Y:S11]  /*0600*/  FENCE.VIEW.ASYNC.S ;  /* 0x00000000000073c6 */ /* 0x000e760000000000 */
[----:B-1----:R1:W2:Y:S01]  /*0610*/  SYNCS.EXCH.64 URZ, [UR5], UR6 ;  /* 0x0000000605ff75b2 */ /* 0x0022a20008000100 */
[----:B------:R1:W3:Y:S01]  /*0620*/  SYNCS.EXCH.64 URZ, [UR5+0x70], UR6 ;  /* 0x0000700605ff75b2 */ /* 0x0002e20008000100 */
[----:B------:R1:W4:Y:S01]  /*0630*/  SYNCS.EXCH.64 URZ, [UR5+0x8], UR6 ;  /* 0x0000080605ff75b2 */ /* 0x0003220008000100 */
[----:B------:R1:W1:Y:S01]  /*0640*/  SYNCS.EXCH.64 URZ, [UR5+0x78], UR6 ;  /* 0x0000780605ff75b2 */ /* 0x0002620008000100 */
        /* <DEDUP_REMOVED lines=24> */
[----:B--234-:R-:W-:Y:S01]  /*07d0*/  NOP ;  /* 0x0000000000007918 */ /* 0x01cfe20000000000 */
.L_x_10:
[----:B-1----:R-:W-:Y:S05]  /*07e0*/  BSYNC.RECONVERGENT B0 ;  /* 0x0000000000007941 */ /* 0x002fea0003800200 */
.L_x_9:
[----:B------:R-:W1:Y:S01]  /*07f0*/  SHFL.IDX PT, R0, R2, RZ, 0x1f ;  /* 0x00001fff02007589 */ /* 0x000e6200000e0000 */
[----:B------:R-:W-:Y:S01]  /*0800*/  NOP ;  /* 0x0000000000007918 */ /* 0x000fe20000000000 */
[----:B-1----:R-:W-:-:S13]  /*0810*/  ISETP.NE.AND P0, PT, R0, 0x1, PT ;  /* 0x000000010000780c */ /* 0x002fda0003f05270 */
[----:B------:R-:W-:Y:S05]  /*0820*/  @P0 BRA `(.L_x_11) ;  /* 0x0000000000480947 */ /* 0x000fea0003800000 */
[----:B------:R-:W1:Y:S01]  /*0830*/  S2UR UR6, SR_CgaCtaId ;  /* 0x00000000000679c3 */ /* 0x000e620000008800 */
[----:B------:R-:W-:Y:S01]  /*0840*/  UMOV UR7, 0x400 ;  /* 0x0000040000077882 */ /* 0x000fe20000000000 */
[----:B------:R-:W-:Y:S01]  /*0850*/  UMOV UR5, 0x20 ;  /* 0x0000002000057882 */ /* 0x000fe20000000000 */
[----:B------:R-:W-:Y:S01]  /*0860*/  UMOV UR4, 0x80 ;  /* 0x0000008000047882 */ /* 0x000fe20000000000 */
[----:B------:R-:W-:-:S04]  /*0870*/  UIADD3 UR8, UPT, UPT, -UR5, 0x100000, URZ ;  /* 0x0010000005087890 */ /* 0x000fc8000fffe1ff */
[----:B------:R-:W-:Y:S02]  /*0880*/  USHF.L.U32 UR9, UR8, 0xb, URZ ;  /* 0x0000000b08097899 */ /* 0x000fe400080006ff */
[----:B------:R-:W-:Y:S02]  /*0890*/  USHF.L.U32 UR8, UR8, 0x1, URZ ;  /* 0x0000000108087899 */ /* 0x000fe400080006ff */
[----:B------:R-:W-:-:S04]  /*08a0*/  UIADD3 UR4, UPT, UPT, -UR4, 0x100000, URZ ;  /* 0x0010000004047890 */ /* 0x000fc8000fffe1ff */
[----:B------:R-:W-:Y:S02]  /*08b0*/  USHF.L.U32 UR5, UR4, 0xb, URZ ;  /* 0x0000000b04057899 */ /* 0x000fe400080006ff */
[----:B------:R-:W-:Y:S01]  /*08c0*/  USHF.L.U32 UR4, UR4, 0x1, URZ ;  /* 0x0000000104047899 */ /* 0x000fe200080006ff */
[----:B------:R-:W-:Y:S01]  /*08d0*/  ELECT P0, URZ, PT ;  /* 0x0000000000ff782f */ /* 0x000fe20003800000 */
[----:B-1----:R-:W-:Y:S01]  /*08e0*/  ULEA UR6, UR6, UR7, 0x18 ;  /* 0x0000000706067291 */ /* 0x002fe2000f8ec0ff */
[----:B------:R-:W1:Y:S11]  /*08f0*/  FENCE.VIEW.ASYNC.S ;  /* 0x00000000000073c6 */ /* 0x000e760000000000 */
[----:B-1----:R1:W2:Y:S01]  /*0900*/  SYNCS.EXCH.64 URZ, [UR6+0xe0], UR8 ;  /* 0x0000e00806ff75b2 */ /* 0x0022a20008000100 */
[----:B------:R1:W3:Y:S01]  /*0910*/  SYNCS.EXCH.64 URZ, [UR6+0xf0], UR4 ;  /* 0x0000f00406ff75b2 */ /* 0x0002e20008000100 */
[----:B------:R1:W4:Y:S01]  /*0920*/  SYNCS.EXCH.64 URZ, [UR6+0xe8], UR8 ;  /* 0x0000e80806ff75b2 */ /* 0x0003220008000100 */
[----:B------:R1:W1:Y:S01]  /*0930*/  SYNCS.EXCH.64 URZ, [UR6+0xf8], UR4 ;  /* 0x0000f80406ff75b2 */ /* 0x0002620008000100 */
[----:B------:R-:W-:Y:S01]  /*0940*/  NOP ;  /* 0x0000000000007918 */ /* 0x000fe20000000000 */
.L_x_11:
[----:B------:R-:W2:Y:S01]  /*0950*/  SHFL.IDX PT, R0, R2, RZ, 0x1f ;  /* 0x00001fff02007589 */ /* 0x000ea200000e0000 */
[----:B------:R-:W-:Y:S01]  /*0960*/  NOP ;  /* 0x0000000000007918 */ /* 0x000fe20000000000 */
[----:B--2---:R-:W-:-:S13]  /*0970*/  ISETP.NE.AND P0, PT, R0, 0x3, PT ;  /* 0x000000030000780c */ /* 0x004fda0003f05270 */
[----:B------:R-:W-:Y:S05]  /*0980*/  @P0 BRA `(.L_x_12) ;  /* 0x0000000000300947 */ /* 0x000fea0003800000 */
[----:B-1----:R-:W1:Y:S01]  /*0990*/  S2UR UR5, SR_CgaCtaId ;  /* 0x00000000000579c3 */ /* 0x002e620000008800 */
[----:B------:R-:W-:Y:S01]  /*09a0*/  UMOV UR6, 0x400 ;  /* 0x0000040000067882 */ /* 0x000fe20000000000 */
[----:B------:R-:W-:Y:S01]  /*09b0*/  UMOV UR4, 0x20 ;  /* 0x0000002000047882 */ /* 0x000fe20000000000 */
[----:B------:R-:W-:Y:S01]  /*09c0*/  ELECT P0, URZ, PT ;  /* 0x0000000000ff782f */ /* 0x000fe20003800000 */
[----:B-1----:R-:W-:Y:S02]  /*09d0*/  ULEA UR5, UR5, UR6, 0x18 ;  /* 0x0000000605057291 */ /* 0x002fe4000f8ec0ff */
[----:B------:R-:W-:-:S04]  /*09e0*/  UIADD3 UR6, UPT, UPT, -UR4, 0x100000, URZ ;  /* 0x0010000004067890 */ /* 0x000fc8000fffe1ff */
[----:B------:R-:W-:Y:S02]  /*09f0*/  USHF.L.U32 UR7, UR6, 0xb, URZ ;  /* 0x0000000b06077899 */ /* 0x000fe400080006ff */
[----:B------:R-:W-:Y:S01]  /*0a00*/  USHF.L.U32 UR6, UR6, 0x1, URZ ;  /* 0x0000000106067899 */ /* 0x000fe200080006ff */
[----:B------:R-:W1:Y:S11]  /*0a10*/  FENCE.VIEW.ASYNC.S ;  /* 0x00000000000073c6 */ /* 0x000e760000000000 */
[----:B-1----:R2:W1:Y:S01]  /*0a20*/  SYNCS.EXCH.64 URZ, [UR5+0x100], UR6 ;  /* 0x0001000605ff75b2 */ /* 0x0024620008000100 */
[----:B------:R2:W1:Y:S02]  /*0a30*/  SYNCS.EXCH.64 URZ, [UR5+0x108], UR6 ;  /* 0x0001080605ff75b2 */ /* 0x0004640008000100 */
[----:B--2---:R-:W-:Y:S01]  /*0a40*/  NOP ;  /* 0x0000000000007918 */ /* 0x004fe20000000000 */
.L_x_12:
[----:B------:R-:W2:Y:S01]  /*0a50*/  SHFL.IDX PT, R0, R2, RZ, 0x1f ;  /* 0x00001fff02007589 */ /* 0x000ea200000e0000 */
[----:B------:R-:W-:Y:S01]  /*0a60*/  NOP ;  /* 0x0000000000007918 */ /* 0x000fe20000000000 */
[----:B--2---:R-:W-:-:S13]  /*0a70*/  ISETP.NE.AND P0, PT, R0, 0x4, PT ;  /* 0x000000040000780c */ /* 0x004fda0003f05270 */
[----:B------:R-:W-:Y:S05]  /*0a80*/  @P0 BRA `(.L_x_13) ;  /* 0x00000000004c0947 */ /* 0x000fea0003800000 */
[----:B-1----:R-:W1:Y:S01]  /*0a90*/  S2UR UR5, SR_CgaCtaId ;  /* 0x00000000000579c3 */ /* 0x002e620000008800 */
[----:B------:R-:W-:Y:S01]  /*0aa0*/  UMOV UR7, 0x100 ;  /* 0x0000010000077882 */ /* 0x000fe20000000000 */
[----:B------:R-:W-:Y:S01]  /*0ab0*/  UMOV UR6, 0x400 ;  /* 0x0000040000067882 */ /* 0x000fe20000000000 */
[----:B------:R-:W-:Y:S01]  /*0ac0*/  USEL UR7, UR7, 0xe0, UP3 ;  /* 0x000000e007077887 */ /* 0x000fe20009800000 */
[----:B------:R-:W-:Y:S01]  /*0ad0*/  UMOV UR4, 0x1 ;  /* 0x0000000100047882 */ /* 0x000fe20000000000 */
[----:B------:R-:W-:Y:S01]  /*0ae0*/  ELECT P0, URZ, PT ;  /* 0x0000000000ff782f */ /* 0x000fe20003800000 */
[----:B------:R-:W-:-:S04]  /*0af0*/  UIADD3 UR8, UPT, UPT, -UR4, 0x100000, URZ ;  /* 0x0010000004087890 */ /* 0x000fc8000fffe1ff */
[----:B------:R-:W-:Y:S02]  /*0b00*/  USHF.L.U32 UR9, UR8, 0xb, URZ ;  /* 0x0000000b08097899 */ /* 0x000fe400080006ff */
[----:B------:R-:W-:Y:S02]  /*0b10*/  USHF.L.U32 UR8, UR8, 0x1, URZ ;  /* 0x0000000108087899 */ /* 0x000fe400080006ff */
[----:B-1----:R-:W-:Y:S02]  /*0b20*/  ULEA UR5, UR5, UR6, 0x18 ;  /* 0x0000000605057291 */ /* 0x002fe4000f8ec0ff */
[----:B------:R-:W-:-:S04]  /*0b30*/  UIADD3 UR6, UPT, UPT, -UR7, 0x100000, URZ ;  /* 0x0010000007067890 */ /* 0x000fc8000fffe1ff */
[----:B------:R-:W-:Y:S02]  /*0b40*/  USHF.L.U32 UR7, UR6, 0xb, URZ ;  /* 0x0000000b06077899 */ /* 0x000fe400080006ff */
[----:B------:R-:W-:Y:S01]  /*0b50*/  USHF.L.U32 UR6, UR6, 0x1, URZ ;  /* 0x0000000106067899 */ /* 0x000fe200080006ff */
[----:B------:R-:W1:Y:S03]  /*0b60*/  FENCE.VIEW.ASYNC.S ;  /* 0x00000000000073c6 */ /* 0x000e660000000000 */
[----:B-1----:R2:W1:Y:S08]  /*0b70*/  SYNCS.EXCH.64 URZ, [UR5+0x110], UR8 ;  /* 0x0001100805ff75b2 */ /* 0x0024700008000100 */
[----:B------:R2:W1:Y:S01]  /*0b80*/  SYNCS.EXCH.64 URZ, [UR5+0x120], UR6 ;  /* 0x0001200605ff75b2 */ /* 0x0004620008000100 */
[----:B------:R2:W1:Y:S01]  /*0b90*/  SYNCS.EXCH.64 URZ, [UR5+0x118], UR8 ;  /* 0x0001180805ff75b2 */ /* 0x0004620008000100 */
[----:B------:R2:W1:Y:S02]  /*0ba0*/  SYNCS.EXCH.64 URZ, [UR5+0x128], UR6 ;  /* 0x0001280605ff75b2 */ /* 0x0004640008000100 */
[----:B--2---:R-:W-:Y:S01]  /*0bb0*/  NOP ;  /* 0x0000000000007918 */ /* 0x004fe20000000000 */
.L_x_13:
[----:B------:R-:W2:Y:S01]  /*0bc0*/  SHFL.IDX PT, R0, R2, RZ, 0x1f ;  /* 0x00001fff02007589 */ /* 0x000ea200000e0000 */
[----:B------:R-:W-:Y:S01]  /*0bd0*/  NOP ;  /* 0x0000000000007918 */ /* 0x000fe20000000000 */
[----:B--2---:R-:W-:-:S13]  /*0be0*/  ISETP.NE.AND P0, PT, R0, 0x5, PT ;  /* 0x000000050000780c */ /* 0x004fda0003f05270 */
[----:B------:R-:W-:Y:S05]  /*0bf0*/  @P0 BRA `(.L_x_14) ;  /* 0x0000000000480947 */ /* 0x000fea0003800000 */
[----:B-1----:R-:W1:Y:S01]  /*0c00*/  S2UR UR6, SR_CgaCtaId ;  /* 0x00000000000679c3 */ /* 0x002e620000008800 */
        /* <DEDUP_REMOVED lines=12> */
[----:B-1----:R2:W1:Y:S01]  /*0cd0*/  SYNCS.EXCH.64 URZ, [UR6+0x130], UR8 ;  /* 0x0001300806ff75b2 */ /* 0x0024620008000100 */
[----:B------:R2:W1:Y:S01]  /*0ce0*/  SYNCS.EXCH.64 URZ, [UR6+0x140], UR4 ;  /* 0x0001400406ff75b2 */ /* 0x0004620008000100 */
[----:B------:R2:W1:Y:S01]  /*0cf0*/  SYNCS.EXCH.64 URZ, [UR6+0x138], UR8 ;  /* 0x0001380806ff75b2 */ /* 0x0004620008000100 */
[----:B------:R2:W1:Y:S02]  /*0d00*/  SYNCS.EXCH.64 URZ, [UR6+0x148], UR4 ;  /* 0x0001480406ff75b2 */ /* 0x0004640008000100 */
[----:B--2---:R-:W-:Y:S01]  /*0d10*/  NOP ;  /* 0x0000000000007918 */ /* 0x004fe20000000000 */
.L_x_14:
[----:B------:R-:W2:Y:S01]  /*0d20*/  SHFL.IDX PT, R0, R2, RZ, 0x1f ;  /* 0x00001fff02007589 */ /* 0x000ea200000e0000 */
[----:B------:R-:W1:Y:S01]  /*0d30*/  S2UR UR56, SR_CTAID.X ;  /* 0x00000000003879c3 */ /* 0x000e620000002500 */
[----:B------:R-:W-:-:S07]  /*0d40*/  NOP ;  /* 0x0000000000007918 */ /* 0x000fce0000000000 */
[----:B------:R-:W1:Y:S01]  /*0d50*/  S2UR UR47, SR_CTAID.Y ;  /* 0x00000000002f79c3 */ /* 0x000e620000002600 */
[----:B--2---:R-:W-:-:S13]  /*0d60*/  ISETP.NE.AND P0, PT, R0, 0x3, PT ;  /* 0x000000030000780c */ /* 0x004fda0003f05270 */
[----:B-1----:R-:W-:Y:S05]  /*0d70*/  @P0 BRA `(.L_x_15) ;  /* 0x0000000000380947 */ /* 0x002fea0003800000 */
[----:B------:R-:W1:Y:S01]  /*0d80*/  S2UR UR5, SR_CgaCtaId ;  /* 0x00000000000579c3 */ /* 0x000e620000008800 */
        /* <DEDUP_REMOVED lines=8> */
[----:B-1----:R1:W2:Y:S01]  /*0e10*/  SYNCS.EXCH.64 URZ, [UR5+0x150], UR6 ;  /* 0x0001500605ff75b2 */ /* 0x0022a20008000100 */
[----:B------:R1:W1:Y:S01]  /*0e20*/  SYNCS.EXCH.64 URZ, [UR5+0x160], UR6 ;  /* 0x0001600605ff75b2 */ /* 0x0002620008000100 */
[----:B------:R1:W1:Y:S01]  /*0e30*/  SYNCS.EXCH.64 URZ, [UR5+0x158], UR6 ;  /* 0x0001580605ff75b2 */ /* 0x0002620008000100 */
[----:B------:R1:W1:Y:S01]  /*0e40*/  SYNCS.EXCH.64 URZ, [UR5+0x168], UR6 ;  /* 0x0001680605ff75b2 */ /* 0x0002620008000100 */
[----:B------:R-:W-:Y:S01]  /*0e50*/  NOP ;  /* 0x0000000000007918 */ /* 0x000fe20000000000 */
.L_x_15:
[----:B------:R-:W-:-:S05]  /*0e60*/  CS2R.32 R3, SR_CgaSize ;  /* 0x0000000000037805 */ /* 0x000fca0000008a00 */
[----:B------:R-:W-:-:S05]  /*0e70*/  IMAD R3, R3, -0xa0, RZ ;  /* 0xffffff6003037824 */ /* 0x000fca00078e02ff */
[----:B-1----:R-:W-:-:S14]  /*0e80*/  R2UR UR5, R3 ;  /* 0x00000000030572ca */ /* 0x002fdc00000e0000 */
[----:B------:R-:W1:Y:S01]  /*0e90*/  LDCU UR5, c[0x0][UR5+0x2b0] ;  /* 0x00005600050577ac */ /* 0x000e620008000800 */
[----:B------:R-:W-:Y:S01]  /*0ea0*/  I2FP.F32.U32 R0, UR56 ;  /* 0x0000003800007c45 */ /* 0x000fe20008201000 */
[----:B------:R-:W-:Y:S01]  /*0eb0*/  NOP ;  /* 0x0000000000007918 */ /* 0x000fe20000000000 */
[----:B------:R-:W-:Y:S02]  /*0ec0*/  I2FP.F32.U32 R3, UR47 ;  /* 0x0000002f00037c45 */ /* 0x000fe40008201000 */
[----:B------:R-:W-:-:S05]  /*0ed0*/  CS2R.32 R2, SR_CgaSize ;  /* 0x0000000000027805 */ /* 0x000fca0000008a00 */
[----:B------:R-:W-:-:S05]  /*0ee0*/  IMAD R2, R2, -0xa0, RZ ;  /* 0xffffff6002027824 */ /* 0x000fca00078e02ff */
[----:B------:R-:W-:-:S14]  /*0ef0*/  R2UR UR4, R2 ;  /* 0x00000000020472ca */ /* 0x000fdc00000e0000 */
[----:B------:R-:W3:Y:S01]  /*0f00*/  LDCU UR4, c[0x0][UR4+0x2b4] ;  /* 0x00005680040477ac */ /* 0x000ee20008000800 */
[----:B------:R-:W2:Y:S01]  /*0f10*/  S2UR UR36, SR_CTAID.Z ;  /* 0x00000000002479c3 */ /* 0x000ea20000002700 */
[----:B------:R-:W4:Y:S01]  /*0f20*/  LDCU UR13, c[0x0][0xb24] ;  /* 0x00016480ff0d77ac */ /* 0x000f220008000800 */
[----:B-1----:R-:W-:Y:S01]  /*0f30*/  FMUL R0, R0, UR5 ;  /* 0x0000000500007c20 */ /* 0x002fe20008400000 */
[----:B------:R-:W-:-:S05]  /*0f40*/  CS2R.32 R2, SR_CgaSize ;  /* 0x0000000000027805 */ /* 0x000fca0000008a00 */
[----:B------:R-:W-:-:S05]  /*0f50*/  IMAD R2, R2, -0xa0, RZ ;  /* 0xffffff6002027824 */ /* 0x000fca00078e02ff */
[----:B------:R-:W-:-:S14]  /*0f60*/  R2UR UR5, R2 ;  /* 0x00000000020572ca */ /* 0x000fdc00000e0000 */
[----:B------:R-:W1:Y:S01]  /*0f70*/  LDCU UR5, c[0x0][UR5+0x2a0] ;  /* 0x00005400050577ac */ /* 0x000e620008000800 */
[----:B------:R3:W2:Y:S01]  /*0f80*/  F2I.U32.TRUNC.NTZ R2, R0 ;  /* 0x0000000000027305 */ /* 0x0006a2000020f000 */
[----:B----4-:R-:W-:Y:S01]  /*0f90*/  UISETP.GE.AND UP0, UPT, UR13, 0x1, UPT ;  /* 0x000000010d00788c */ /* 0x010fe2000bf06270 */
[----:B---3--:R-:W-:Y:S01]  /*0fa0*/  FMUL R0, R3, UR4 ;  /* 0x0000000403007c20 */ /* 0x008fe20008400000 */
[----:B------:R-:W-:-:S06]  /*0fb0*/  RPCMOV.32 Rpc.LO, R3 ;  /* 0x0000000300007352 */ /* 0x000fcc0000000000 */
[----:B------:R-:W-:-:S05]  /*0fc0*/  CS2R.32 R3, SR_CgaSize ;  /* 0x0000000000037805 */ /* 0x000fca0000008a00 */
[----:B------:R-:W-:-:S05]  /*0fd0*/  IMAD R3, R3, -0xa0, RZ ;  /* 0xffffff6003037824 */ /* 0x000fca00078e02ff */
[----:B------:R-:W-:Y:S02]  /*0fe0*/  R2UR UR4, R3 ;  /* 0x00000000030472ca */ /* 0x000fe400000e0000 */
[----:B------:R-:W-:-:S12]  /*0ff0*/  RPCMOV.32 R3, Rpc.LO ;  /* 0x0000000000037353 */ /* 0x000fd80000000000 */
[----:B------:R-:W3:Y:S01]  /*1000*/  LDCU UR4, c[0x0][UR4+0x2a4] ;  /* 0x00005480040477ac */ /* 0x000ee20008000800 */
[----:B--2---:R-:W-:Y:S01]  /*1010*/  R2UR UR46, R2 ;  /* 0x00000000022e72ca */ /* 0x004fe200000e0000 */
[----:B------:R-:W2:-:S12]  /*1020*/  F2I.U32.TRUNC.NTZ R0, R0 ;  /* 0x0000000000007305 */ /* 0x000e98000020f000 */
[----:B------:R-:W-:-:S04]  /*1030*/  UIADD3 UR46, UPT, UPT, -UR46, URZ, URZ ;  /* 0x000000ff2e2e7290 */ /* 0x000fc8000fffe1ff */
[----:B-1----:R-:W-:Y:S01]  /*1040*/  UIMAD UR46, UR5, UR46, UR56 ;  /* 0x0000002e052e72a4 */ /* 0x002fe2000f8e0238 */
[----:B--2---:R-:W-:-:S13]  /*1050*/  R2UR UR45, R0 ;  /* 0x00000000002d72ca */ /* 0x004fda00000e0000 */
[----:B------:R-:W-:-:S04]  /*1060*/  UIADD3 UR45, UPT, UPT, -UR45, URZ, URZ ;  /* 0x000000ff2d2d7290 */ /* 0x000fc8000fffe1ff */
[----:B---3--:R-:W-:Y:S01]  /*1070*/  UIMAD UR45, UR4, UR45, UR47 ;  /* 0x0000002d042d72a4 */ /* 0x008fe2000f8e022f */
[----:B------:R-:W-:Y:S06]  /*1080*/  BAR.SYNC.DEFER_BLOCKING 0x0 ;  /* 0x0000000000007b1d */ /* 0x000fec0000010000 */
[----:B------:R-:W-:Y:S05]  /*1090*/  BRA.U !UP0, `(.L_x_16) ;  /* 0x0000000108d47547 */ /* 0x000fea000b800000 */
[----:B------:R-:W1:Y:S01]  /*10a0*/  LDCU.128 UR4, c[0x0][0xb10] ;  /* 0x00016200ff0477ac */ /* 0x000e620008000c00 */
[----:B------:R-:W2:Y:S01]  /*10b0*/  LDCU UR15, c[0x0][0x370] ;  /* 0x00006e00ff0f77ac */ /* 0x000ea20008000800 */
[----:B------:R-:W3:Y:S01]  /*10c0*/  LDCU UR14, c[0x0][0x374] ;  /* 0x00006e80ff0e77ac */ /* 0x000ee20008000800 */
[----:B------:R-:W4:Y:S01]  /*10d0*/  LDCU UR11, c[0x0][0xb0c] ;  /* 0x00016180ff0b77ac */ /* 0x000f220008000800 */
[----:B------:R-:W4:Y:S01]  /*10e0*/  LDCU UR10, c[0x0][0xb20] ;  /* 0x00016400ff0a77ac */ /* 0x000f220008000800 */
[----:B------:R-:W4:Y:S01]  /*10f0*/  LDCU.64 UR8, c[0x0][0xb28] ;  /* 0x00016500ff0877ac */ /* 0x000f220008000a00 */
[----:B-1----:R-:W-:Y:S02]  /*1100*/  UISETP.NE.AND UP0, UPT, UR6, 0x1, UPT ;  /* 0x000000010600788c */ /* 0x002fe4000bf05270 */
[----:B---3--:R-:W-:Y:S02]  /*1110*/  UIMAD.WIDE.U32 UR18, UR14, UR7, URZ ;  /* 0x000000070e1272a5 */ /* 0x008fe4000f8e00ff */
[----:B--2---:R-:W-:-:S02]  /*1120*/  UIMAD.WIDE.U32 UR16, UR15, UR4, URZ ;  /* 0x000000040f1072a5 */ /* 0x004fc4000f8e00ff */
[----:B----4-:R-:W-:Y:S02]  /*1130*/  UISETP.NE.AND UP1, UPT, UR11, 0x1, UPT ;  /* 0x000000010b00788c */ /* 0x010fe4000bf25270 */
[----:B------:R-:W-:Y:S02]  /*1140*/  UIMAD.WIDE.U32 UR20, UR47, UR7, URZ ;  /* 0x000000072f1472a5 */ /* 0x000fe4000f8e00ff */
[----:B------:R-:W-:Y:S01]  /*1150*/  UISETP.NE.AND UP4, UPT, UR13, 0x1, UPT ;  /* 0x000000010d00788c */ /* 0x000fe2000bf85270 */
[----:B------:R-:W-:Y:S01]  /*1160*/  UMOV UR7, UR19 ;  /* 0x0000001300077c82 */ /* 0x000fe20008000000 */
[----:B------:R-:W-:Y:S01]  /*1170*/  UMOV UR16, UR17 ;  /* 0x0000001100107c82 */ /* 0x000fe20008000000 */
[----:B------:R-:W-:Y:S02]  /*1180*/  @UP0 USHF.R.U32.HI UR14, URZ, UR10, UR7 ;  /* 0x0000000aff0e0299 */ /* 0x000fe40008011607 */
[----:B------:R-:W-:Y:S02]  /*1190*/  UIMAD.WIDE.U32 UR18, UR56, UR4, URZ ;  /* 0x00000004381272a5 */ /* 0x000fe4000f8e00ff */
[----:B------:R-:W-:-:S02]  /*11a0*/  @UP1 USHF.R.U32.HI UR15, URZ, UR5, UR16 ;  /* 0x00000005ff0f1299 */ /* 0x000fc40008011610 */
[----:B------:R-:W-:Y:S02]  /*11b0*/  UIMAD.WIDE.U32 UR16, UR14, UR8, URZ ;  /* 0x000000080e1072a5 */ /* 0x000fe4000f8e00ff */
[----:B------:R-:W-:Y:S01]  /*11c0*/  UIMAD.WIDE.U32 UR22, UR15, UR8, URZ ;  /* 0x000000080f1672a5 */ /* 0x000fe2000f8e00ff */
[----:B------:R-:W-:Y:S01]  /*11d0*/  UMOV UR20, UR21 ;  /* 0x0000001500147c82 */ /* 0x000fe20008000000 */
[----:B------:R-:W-:Y:S01]  /*11e0*/  UMOV UR18, UR19 ;  /* 0x0000001300127c82 */ /* 0x000fe20008000000 */
[----:B------:R-:W-:Y:S02]  /*11f0*/  USHF.R.U32.HI UR20, URZ, UR10, UR20 ;  /* 0x0000000aff147299 */ /* 0x000fe40008011614 */
[----:B------:R-:W-:Y:S02]  /*1200*/  UMOV UR16, UR17 ;  /* 0x0000001100107c82 */ /* 0x000fe40008000000 */
[----:B------:R-:W-:Y:S01]  /*1210*/  UMOV UR22, UR23 ;  /* 0x0000001700167c82 */ /* 0x000fe20008000000 */
[----:B------:R-:W-:-:S02]  /*1220*/  @UP4 USHF.R.U32.HI UR14, URZ, UR9, UR16 ;  /* 0x00000009ff0e4299 */ /* 0x000fc40008011610 */
[----:B------:R-:W-:Y:S02]  /*1230*/  USHF.R.U32.HI UR18, URZ, UR5, UR18 ;  /* 0x00000005ff127299 */ /* 0x000fe40008011612 */
[----:B------:R-:W-:Y:S02]  /*1240*/  USEL UR20, UR47, UR20, !UP0 ;  /* 0x000000142f147287 */ /* 0x000fe4000c000000 */
[----:B------:R-:W-:Y:S02]  /*1250*/  @UP4 USHF.R.U32.HI UR15, URZ, UR9, UR22 ;  /* 0x00000009ff0f4299 */ /* 0x000fe40008011616 */
[----:B------:R-:W-:Y:S02]  /*1260*/  UIMAD UR14, UR14, UR13, URZ ;  /* 0x0000000d0e0e72a4 */ /* 0x000fe4000f8e02ff */
[----:B------:R-:W-:Y:S02]  /*1270*/  USEL UR18, UR56, UR18, !UP1 ;  /* 0x0000001238127287 */ /* 0x000fe4000c800000 */
[----:B------:R-:W-:-:S02]  /*1280*/  UIMAD UR4, UR15, UR13, URZ ;  /* 0x0000000d0f0472a4 */ /* 0x000fc4000f8e02ff */
[----:B------:R-:W-:Y:S02]  /*1290*/  UISETP.GE.AND UP0, UPT, UR20, UR14, UPT ;  /* 0x0000000e1400728c */ /* 0x000fe4000bf06270 */
[----:B------:R-:W-:Y:S02]  /*12a0*/  UIMAD.WIDE.U32 UR22, UR20, UR8, URZ ;  /* 0x00000008141672a5 */ /* 0x000fe4000f8e00ff */
[----:B------:R-:W-:Y:S02]  /*12b0*/  UISETP.GE.OR UP0, UPT, UR18, UR4, UP0 ;  /* 0x000000041200728c */ /* 0x000fe40008706670 */
[----:B------:R-:W-:Y:S02]  /*12c0*/  UIMAD.WIDE.U32 UR16, UR18, UR8, URZ ;  /* 0x00000008121072a5 */ /* 0x000fe4000f8e00ff */
[----:B------:R-:W-:Y:S01]  /*12d0*/  UIADD3 UR5, UPT, UPT, -UR20, URZ, URZ ;  /* 0x000000ff14057290 */ /* 0x000fe2000fffe1ff */
[----:B------:R-:W-:Y:S01]  /*12e0*/  UMOV UR4, UR23 ;  /* 0x0000001700047c82 */ /* 0x000fe20008000000 */
[----:B------:R-:W-:-:S02]  /*12f0*/  UIADD3 UR7, UPT, UPT, -UR18, URZ, URZ ;  /* 0x000000ff12077290 */ /* 0x000fc4000fffe1ff */
[----:B------:R-:W-:-:S03]  /*1300*/  USHF.R.U32.HI UR4, URZ, UR9, UR4 ;  /* 0x00000009ff047299 */ /* 0x000fc60008011604 */
[----:B------:R-:W-:Y:S01]  /*1310*/  @!UP0 UMOV UR16, UR17 ;  /* 0x0000001100108c82 */ /* 0x000fe20008000000 */
[----:B------:R-:W-:Y:S02]  /*1320*/  UIMAD UR5, UR6, UR5, UR47 ;  /* 0x00000005060572a4 */ /* 0x000fe4000f8e022f */
[----:B------:R-:W-:Y:S02]  /*1330*/  USEL UR4, UR20, UR4, !UP4 ;  /* 0x0000000414047287 */ /* 0x000fe4000e000000 */
[----:B------:R-:W-:Y:S02]  /*1340*/  @!UP0 USHF.R.U32.HI UR9, URZ, UR9, UR16 ;  /* 0x00000009ff098299 */ /* 0x000fe40008011610 */
[----:B------:R-:W-:Y:S02]  /*1350*/  UIADD3 UR8, UPT, UPT, -UR4, URZ, URZ ;  /* 0x000000ff04087290 */ /* 0x000fe4000fffe1ff */
[----:B------:R-:W-:Y:S02]  /*1360*/  @!UP0 USEL UR9, UR18, UR9, !UP4 ;  /* 0x0000000912098287 */ /* 0x000fe4000e000000 */
[----:B------:R-:W-:-:S02]  /*1370*/  UIMAD UR8, UR13, UR8, UR20 ;  /* 0x000000080d0872a4 */ /* 0x000fc4000f8e0214 */
[----:B------:R-:W-:Y:S02]  /*1380*/  @!UP0 UIADD3 UR4, UPT, UPT, UR4, -UR9, URZ ;  /* 0x8000000904048290 */ /* 0x000fe4000fffe0ff */
[----:B------:R-:W-:Y:S02]  /*1390*/  @!UP0 UIMAD UR8, UR8, UR15, UR9 ;  /* 0x0000000f080882a4 */ /* 0x000fe4000f8e0209 */
[----:B------:R-:W-:Y:S02]  /*13a0*/  @!UP0 UIMAD UR20, UR4, UR13, UR18 ;  /* 0x0000000d041482a4 */ /* 0x000fe4000f8e0212 */
[----:B------:R-:W-:Y:S02]  /*13b0*/  UIMAD UR7, UR11, UR7, UR56 ;  /* 0x000000070b0772a4 */ /* 0x000fe4000f8e0238 */
[----:B------:R-:W-:Y:S01]  /*13c0*/  UIMAD UR47, UR20, UR6, UR5 ;  /* 0x00000006142f72a4 */ /* 0x000fe2000f8e0205 */
[----:B------:R-:W-:Y:S02]  /*13d0*/  @!UP0 UMOV UR18, UR8 ;  /* 0x0000000800128c82 */ /* 0x000fe40008000000 */
[----:B------:R-:W-:-:S12]  /*13e0*/  UIMAD UR56, UR18, UR11, UR7 ;  /* 0x0000000b123872a4 */ /* 0x000fd8000f8e0207 */
.L_x_16:
[----:B------:R-:W1:Y:S01]  /*13f0*/  LDCU UR4, c[0x0][0xb30] ;  /* 0x00016600ff0477ac */ /* 0x000e620008000800 */
[----:B------:R-:W2:Y:S01]  /*1400*/  S2UR UR7, SR_CgaCtaId ;  /* 0x00000000000779c3 */ /* 0x000ea20000008800 */
[----:B-1----:R-:W-:-:S09]  /*1410*/  UISETP.NE.AND UP0, UPT, UR4, 0x1, UPT ;  /* 0x000000010400788c */ /* 0x002fd2000bf05270 */
[----:B--2---:R-:W-:Y:S05]  /*1420*/  BRA.U UP0, `(.L_x_17) ;  /* 0x0000000100447547 */ /* 0x004fea000b800000 */
[----:B------:R-:W1:Y:S01]  /*1430*/  LDCU.128 UR8, c[0x0][0xb10] ;  /* 0x00016200ff0877ac */ /* 0x000e620008000c00 */
[----:B------:R-:W2:Y:S01]  /*1440*/  LDCU UR5, c[0x0][0xb0c] ;  /* 0x00016180ff0577ac */ /* 0x000ea20008000800 */
[----:B------:R-:W3:Y:S01]  /*1450*/  LDCU UR4, c[0x0][0xb20] ;  /* 0x00016400ff0477ac */ /* 0x000ee20008000800 */
[----:B-1----:R-:W-:Y:S02]  /*1460*/  UIMAD.WIDE.U32 UR16, UR56, UR8, URZ ;  /* 0x00000008381072a5 */ /* 0x002fe4000f8e00ff */
[----:B------:R-:W-:Y:S02]  /*1470*/  UIMAD.WIDE.U32 UR14, UR47, UR11, URZ ;  /* 0x0000000b2f0e72a5 */ /* 0x000fe4000f8e00ff */
[----:B--2---:R-:W-:Y:S02]  /*1480*/  UISETP.NE.AND UP1, UPT, UR5, 0x1, UPT ;  /* 0x000000010500788c */ /* 0x004fe4000bf25270 */
[----:B------:R-:W-:Y:S01]  /*1490*/  UISETP.NE.AND UP0, UPT, UR10, 0x1, UPT ;  /* 0x000000010a00788c */ /* 0x000fe2000bf05270 */
[----:B------:R-:W-:-:S02]  /*14a0*/  UMOV UR6, UR17 ;  /* 0x0000001100067c82 */ /* 0x000fc40008000000 */
[----:B------:R-:W-:Y:S01]  /*14b0*/  UMOV UR14, UR15 ;  /* 0x0000000f000e7c82 */ /* 0x000fe20008000000 */
[----:B------:R-:W-:Y:S02]  /*14c0*/  USHF.R.U32.HI UR6, URZ, UR9, UR6 ;  /* 0x00000009ff067299 */ /* 0x000fe40008011606 */
[----:B---3--:R-:W-:Y:S02]  /*14d0*/  USHF.R.U32.HI UR4, URZ, UR4, UR14 ;  /* 0x00000004ff047299 */ /* 0x008fe4000801160e */
[----:B------:R-:W-:Y:S02]  /*14e0*/  USEL UR6, UR56, UR6, !UP1 ;  /* 0x0000000638067287 */ /* 0x000fe4000c800000 */
[----:B------:R-:W-:-:S04]  /*14f0*/  USEL UR4, UR47, UR4, !UP0 ;  /* 0x000000042f047287 */ /* 0x000fc8000c000000 */
[----:B------:R-:W-:Y:S02]  /*1500*/  UIADD3 UR8, UPT, UPT, UR6, -UR4, URZ ;  /* 0x8000000406087290 */ /* 0x000fe4000fffe0ff */
[----:B------:R-:W-:Y:S02]  /*1510*/  UIADD3 UR4, UPT, UPT, -UR6, UR4, URZ ;  /* 0x0000000406047290 */ /* 0x000fe4000fffe1ff */
[----:B------:R-:W-:Y:S02]  /*1520*/  UIMAD UR47, UR8, UR10, UR47 ;  /* 0x0000000a082f72a4 */ /* 0x000fe4000f8e022f */
[----:B------:R-:W-:-:S12]  /*1530*/  UIMAD UR56, UR4, UR5, UR56 ;  /* 0x00000005043872a4 */ /* 0x000fd8000f8e0238 */
.L_x_17:
[----:B------:R-:W-:Y:S01]  /*1540*/  BAR.SYNC.DEFER_BLOCKING 0x0 ;  /* 0x0000000000007b1d */ /* 0x000fe20000010000 */
[----:B------:R-:W-:Y:S01]  /*1550*/  UISETP.NE.AND UP0, UPT, UR12, 0x2, UPT ;  /* 0x000000020c00788c */ /* 0x000fe2000bf05270 */
[----:B------:R-:W-:Y:S02]  /*1560*/  ISETP.NE.OR P3, PT, R4, 0x2, !P3 ;  /* 0x000000020400780c */ /* 0x000fe40005f65670 */
[----:B------:R-:W-:Y:S02]  /*1570*/  LOP3.LUT R14, R6, 0x1f, RZ, 0xc0, !PT ;  /* 0x0000001f060e7812 */ /* 0x000fe400078ec0ff */
[----:B------:R-:W1:Y:S04]  /*1580*/  LDCU UR13, c[0x0][0xb24] ;  /* 0x00016480ff0d77ac */ /* 0x000e680008000800 */
[----:B------:R-:W-:Y:S05]  /*1590*/  BRA.U UP0, `(.L_x_18) ;  /* 0x0000001500f47547 */ /* 0x000fea000b800000 */
[----:B------:R-:W2:Y:S01]  /*15a0*/  LDCU UR25, c[0x0][0x38c] ;  /* 0x00007180ff1977ac */ /* 0x000ea20008000800 */
[----:B------:R-:W-:Y:S01]  /*15b0*/  PLOP3.LUT P1, PT, PT, PT, UP3, 0x80, 0x8 ;  /* 0x000000000008781c */ /* 0x000fe20003f2f038 */
[----:B------:R-:W-:Y:S01]  /*15c0*/  HFMA2 R12, -RZ, RZ, 0, 0 ;  /* 0x00000000ff0c7431 */ /* 0x000fe200000001ff */
[----:B------:R-:W-:Y:S01]  /*15d0*/  ISETP.EQ.OR P2, PT, R14, RZ, P3 ;  /* 0x000000ff0e00720c */ /* 0x000fe20001f42670 */
[----:B------:R-:W-:Y:S01]  /*15e0*/  IMAD.MOV.U32 R0, RZ, RZ, 0x1 ;  /* 0x00000001ff007424 */ /* 0x000fe200078e00ff */
[----:B------:R-:W-:Y:S01]  /*15f0*/  PLOP3.LUT P1, PT, P1, PT, PT, 0x8, 0x80 ;  /* 0x000000000080781c */ /* 0x000fe20000f2e170 */
[----:B------:R-:W-:Y:S01]  /*1600*/  IMAD.MOV.U32 R9, RZ, RZ, RZ ;  /* 0x000000ffff097224 */ /* 0x000fe200078e00ff */
[----:B------:R-:W-:Y:S01]  /*1610*/  MOV R11, 0x1 ;  /* 0x00000001000b7802 */ /* 0x000fe20000000f00 */
[----:B------:R-:W-:Y:S01]  /*1620*/  IMAD.MOV.U32 R10, RZ, RZ, RZ ;  /* 0x000000ffff0a7224 */ /* 0x000fe200078e00ff */
[----:B------:R-:W3:Y:S01]  /*1630*/  LDCU UR15, c[0x0][0x370] ;  /* 0x00006e00ff0f77ac */ /* 0x000ee20008000800 */
[----:B------:R-:W4:Y:S01]  /*1640*/  LDCU.64 UR28, c[0x0][0x348] ;  /* 0x00006900ff1c77ac */ /* 0x000f220008000a00 */
[----:B------:R-:W1:Y:S01]  /*1650*/  LDCU UR14, c[0x0][0x374] ;  /* 0x00006e80ff0e77ac */ /* 0x000e620008000800 */
[----:B--2---:R-:W-:Y:S01]  /*1660*/  UIADD3 UR4, UPT, UPT, UR25, 0xf, URZ ;  /* 0x0000000f19047890 */ /* 0x004fe2000fffe0ff */
[----:B------:R-:W-:-:S03]  /*1670*/  UMOV UR23, URZ ;  /* 0x000000ff00177c82 */ /* 0x000fc60008000000 */
[----:B------:R-:W-:-:S04]  /*1680*/  USHF.R.S32.HI UR27, URZ, 0x1f, UR4 ;  /* 0x0000001fff1b7899 */ /* 0x000fc80008011404 */
[----:B------:R-:W-:Y:S02]  /*1690*/  ULEA.HI UR27, UR27, UR4, URZ, 0x4 ;  /* 0x000000041b1b7291 */ /* 0x000fe4000f8f20ff */
[----:B------:R-:W-:Y:S02]  /*16a0*/  UIADD3 UR4, UPT, UPT, UR25, -0x1, URZ ;  /* 0xffffffff19047890 */ /* 0x000fe4000fffe0ff */
[----:B------:R-:W-:Y:S02]  /*16b0*/  USHF.R.S32.HI UR27, URZ, 0x4, UR27 ;  /* 0x00000004ff1b7899 */ /* 0x000fe4000801141b */
[----:B------:R-:W-:Y:S02]  /*16c0*/  UISETP.GE.U32.AND UP1, UPT, UR4, -0x1f, UPT ;  /* 0xffffffe10400788c */ /* 0x000fe4000bf26070 */
[----:B------:R-:W-:Y:S02]  /*16d0*/  UISETP.LT.U32.AND UP0, UPT, UR27, 0xe, UPT ;  /* 0x0000000e1b00788c */ /* 0x000fe4000bf01070 */
[----:B------:R-:W-:-:S02]  /*16e0*/  UIADD3 UR25, UPT, UPT, UR25, 0x1e, URZ ;  /* 0x0000001e19197890 */ /* 0x000fc4000fffe0ff */
[----:B------:R-:W-:-:S04]  /*16f0*/  USEL UR26, UR27, 0xe, UP0 ;  /* 0x0000000e1b1a7887 */ /* 0x000fc80008000000 */
[----:B------:R-:W-:Y:S02]  /*1700*/  UIADD3 UR6, UPT, UPT, UR26, -0x1, URZ ;  /* 0xffffffff1a067890 */ /* 0x000fe4000fffe0ff */
[----:B------:R-:W-:Y:S02]  /*1710*/  @UP1 UIADD3 UR6, UPT, UPT, UR26, URZ, URZ ;  /* 0x000000ff1a061290 */ /* 0x000fe4000fffe0ff */
[----:B------:R-:W-:Y:S02]  /*1720*/  UIADD3 UR24, UPT, UPT, UR27, -UR26, URZ ;  /* 0x8000001a1b187290 */ /* 0x000fe4000fffe0ff */
[----:B-1-34-:R-:W-:-:S12]  /*1730*/  UIADD3 UR6, UPT, UPT, UR6, 0x1, URZ ;  /* 0x0000000106067890 */ /* 0x01afd8000fffe0ff */
.L_x_36:
[----:B------:R-:W-:Y:S01]  /*1740*/  UISETP.NE.AND UP0, UPT, UR7, URZ, UPT ;  /* 0x000000ff0700728c */ /* 0x000fe2000bf05270 */
[----:B------:R-:W1:Y:S08]  /*1750*/  S2UR UR7, SR_CgaCtaId ;  /* 0x00000000000779c3 */ /* 0x000e700000008800 */
[----:B------:R-:W-:Y:S05]  /*1760*/  BRA.U UP0, `(.L_x_19) ;  /* 0x0000000100347547 */ /* 0x000fea000b800000 */
[----:B------:R-:W2:Y:S01]  /*1770*/  S2R R2, SR_CgaCtaId ;  /* 0x0000000000027919 */ /* 0x000ea20000008800 */
[----:B------:R-:W-:-:S04]  /*1780*/  MOV R3, 0x400 ;  /* 0x0000040000037802 */ /* 0x000fc80000000f00 */
[----:B--2---:R-:W-:Y:S02]  /*1790*/  LEA R2, R2, R3, 0x18 ;  /* 0x0000000302027211 */ /* 0x004fe400078ec0ff */
[----:B------:R-:W-:-:S03]  /*17a0*/  SHF.L.U32 R3, R11, 0x1f, RZ ;  /* 0x0000001f0b037819 */ /* 0x000fc600000006ff */
[----:B------:R-:W-:-:S04]  /*17b0*/  IMAD R2, R10, 0x8, R2 ;  /* 0x000000080a027824 */ /* 0x000fc800078e0202 */
[----:B------:R-:W2:Y:S02]  /*17c0*/  SYNCS.PHASECHK.TRANS64.TRYWAIT P0, [R2+URZ+0x160], R3 ;  /* 0x00016003020075a7 */ /* 0x000ea400080011ff */
[----:B--2---:R-:W-:Y:S05]  /*17d0*/  @!P0 BRA `(.L_x_20) ;  /* 0x00000098008c8947 */ /* 0x004fea0003800000 */
.L_x_121:
[----:B------:R2:W-:Y:S02]  /*17e0*/  SYNCS.ARRIVE.TRANS64.A1T0 RZ, [R2+URZ+0x150], RZ ;  /* 0x000150ff02ff79a7 */ /* 0x0005e400081000ff */
[----:B--2---:R-:W-:-:S05]  /*17f0*/  VIADD R2, R10, 0x1 ;  /* 0x000000010a027836 */ /* 0x004fca0000000000 */
[----:B------:R-:W-:-:S04]  /*1800*/  ISETP.NE.AND P0, PT, R2, 0x2, PT ;  /* 0x000000020200780c */ /* 0x000fc80003f05270 */
[----:B------:R-:W-:Y:S02]  /*1810*/  SEL R3, RZ, 0x1, P0 ;  /* 0x00000001ff037807 */ /* 0x000fe40000000000 */
[----:B------:R-:W-:Y:S02]  /*1820*/  SEL R10, R2, RZ, P0 ;  /* 0x000000ff020a7207 */ /* 0x000fe40000000000 */
[----:B------:R-:W-:-:S07]  /*1830*/  LOP3.LUT R11, R11, R3, RZ, 0x3c, !PT ;  /* 0x000000030b0b7212 */ /* 0x000fce00078e3cff */
.L_x_19:
[----:B------:R-:W-:Y:S01]  /*1840*/  UMOV UR4, 0x400 ;  /* 0x0000040000047882 */ /* 0x000fe20000000000 */
[----:B------:R-:W-:Y:S01]  /*1850*/  SHF.L.U32 R2, R0, 0x1f, RZ ;  /* 0x0000001f00027819 */ /* 0x000fe200000006ff */
[----:B-1----:R-:W-:Y:S02]  /*1860*/  ULEA UR4, UR7, UR4, 0x18 ;  /* 0x0000000407047291 */ /* 0x002fe4000f8ec0ff */
[----:B------:R-:W-:Y:S02]  /*1870*/  UISETP.GE.U32.AND UP0, UPT, UR25, 0x1f, UPT ;  /* 0x0000001f1900788c */ /* 0x000fe4000bf06070 */
[----:B------:R-:W-:Y:S02]  /*1880*/  ULEA UR5, UR23, UR4, 0x3 ;  /* 0x0000000417057291 */ /* 0x000fe4000f8e18ff */
[----:B------:R-:W-:Y:S02]  /*1890*/  USHF.L.U32 UR35, UR56, 0x7, URZ ;  /* 0x0000000738237899 */ /* 0x000fe400080006ff */
[----:B------:R-:W-:Y:S01]  /*18a0*/  UIMAD UR11, UR47, 0xb0, URZ ;  /* 0x000000b02f0b78a4 */ /* 0x000fe2000f8e02ff */
[----:B------:R-:W-:-:S04]  /*18b0*/  UMOV UR30, URZ ;  /* 0x000000ff001e7c82 */ /* 0x000fc80008000000 */
[----:B------:R1:W2:Y:S01]  /*18c0*/  SYNCS.PHASECHK.TRANS64.TRYWAIT P0, [UR5+0x70], R2 ;  /* 0x00007002ff0075a7 */ /* 0x0002a20008001105 */
[----:B------:R-:W-:Y:S06]  /*18d0*/  BRA.U !UP0, `(.L_x_21) ;  /* 0x0000000108a87547 */ /* 0x000fec000b800000 */
[----:B------:R-:W-:Y:S01]  /*18e0*/  UMOV UR16, URZ ;  /* 0x000000ff00107c82 */ /* 0x000fe20008000000 */
[----:B------:R-:W-:-:S05]  /*18f0*/  UMOV UR5, UR23 ;  /* 0x0000001700057c82 */ /* 0x000fca0008000000 */
.L_x_26:
[----:B--2---:R-:W-:Y:S01]  /*1900*/  @!P3 MOV R3, 0x2600 ;  /* 0x000026000003b802 */ /* 0x004fe20000000f00 */
[----:B------:R-:W-:Y:S01]  /*1910*/  ULEA UR33, UR5, UR4, 0x3 ;  /* 0x0000000405217291 */ /* 0x000fe2000f8e18ff */
[----:B--234-:R-:W-:Y:S11]  /*1920*/  @P0 BRA `(.L_x_22) ;  /* 0x00000000000c0947 */ /* 0x01cff60003800000 */
[----:B-1----:R-:W-:Y:S04]  /*1930*/  SHF.L.U32 R2, R0, 0x1f, RZ ;  /* 0x0000001f00027819 */ /* 0x002fe800000006ff */
[----:B------:R-:W1:Y:S02]  /*1940*/  SYNCS.PHASECHK.TRANS64.TRYWAIT P0, [UR33+0x70], R2 ;  /* 0x00007002ff0075a7 */ /* 0x000e640008001121 */
[----:B-1----:R-:W-:Y:S05]  /*1950*/  @!P0 BRA `(.L_x_23) ;  /* 0x0000009800408947 */ /* 0x002fea0003800000 */
.L_x_22:
[----:B------:R2:W-:Y:S01]  /*1960*/  @!P3 SYNCS.ARRIVE.TRANS64 RZ, [UR33], R3 ;  /* 0x00000003ffffb9a7 */ /* 0x0005e20008000021 */
[----:B------:R-:W-:Y:S04]  /*1970*/  BSSY.RECONVERGENT B0, `(.L_x_24) ;  /* 0x0000003000007945 */ /* 0x000fe80003800200 */
[----:B------:R-:W-:Y:S05]  /*1980*/  @P2 BRA `(.L_x_25) ;  /* 0x0000000000042947 */ /* 0x000fea0003800000 */
[----:B------:R-:W-:Y:S05]  /*1990*/  BPT.TRAP 0x1 ;  /* 0x000000040000795c */ /* 0x000fea0000300000 */
.L_x_25:
[----:B------:R-:W-:Y:S05]  /*19a0*/  BSYNC.RECONVERGENT B0 ;  /* 0x0000000000007941 */ /* 0x000fea0003800200 */
.L_x_24:
[----:B------:R-:W-:Y:S02]  /*19b0*/  UIADD3 UR23, UPT, UPT, UR5, 0x1, URZ ;  /* 0x0000000105177890 */ /* 0x000fe4000fffe0ff */
[----:B------:R-:W-:Y:S02]  /*19c0*/  UIADD3 UR18, UP1, UPT, UR28, 0x80, URZ ;  /* 0x000000801c127890 */ /* 0x000fe4000ff3e0ff */
[----:B------:R-:W-:Y:S02]  /*19d0*/  UISETP.NE.AND UP0, UPT, UR23, 0xe, UPT ;  /* 0x0000000e1700788c */ /* 0x000fe4000bf05270 */
[----:B------:R-:W-:Y:S02]  /*19e0*/  ULEA UR32, UR5, UR4, 0xc ;  /* 0x0000000405207291 */ /* 0x000fe4000f8e60ff */
[----:B------:R-:W-:Y:S02]  /*19f0*/  USEL UR9, URZ, 0x1, UP0 ;  /* 0x00000001ff097887 */ /* 0x000fe40008000000 */
[----:B------:R-:W-:Y:S02]  /*1a00*/  USEL UR23, UR23, URZ, UP0 ;  /* 0x000000ff17177287 */ /* 0x000fe40008000000 */
[----:B------:R-:W-:Y:S02]  /*1a10*/  USHF.L.U32 UR34, UR16, 0x4, URZ ;  /* 0x0000000410227899 */ /* 0x000fe400080006ff */
[----:B------:R-:W-:Y:S01]  /*1a20*/  ULEA UR8, UR23, UR4, 0x3 ;  /* 0x0000000417087291 */ /* 0x000fe2000f8e18ff */
[----:B------:R-:W-:Y:S01]  /*1a30*/  LOP3.LUT R0, R0, UR9, RZ, 0x3c, !PT ;  /* 0x0000000900007c12 */ /* 0x000fe2000f8e3cff */
[----:B------:R-:W-:Y:S02]  /*1a40*/  UIADD3.X UR19, UPT, UPT, URZ, UR29, URZ, UP1, !UPT ;  /* 0x0000001dff137290 */ /* 0x000fe40008ffe4ff */
[----:B------:R-:W-:Y:S01]  /*1a50*/  UIADD3 UR32, UPT, UPT, UR32, 0x16300, URZ ;  /* 0x0001630020207890 */ /* 0x000fe2000fffe0ff */
[----:B-1----:R-:W-:Y:S01]  /*1a60*/  SHF.L.U32 R2, R0, 0x1f, RZ ;  /* 0x0000001f00027819 */ /* 0x002fe200000006ff */
[----:B------:R-:W-:Y:S02]  /*1a70*/  UIADD3 UR30, UP0, UPT, UR28, 0x180, URZ ;  /* 0x000001801c1e7890 */ /* 0x000fe4000ff1e0ff */
[----:B------:R-:W-:Y:S01]  /*1a80*/  UIADD3 UR16, UPT, UPT, UR16, 0x1, URZ ;  /* 0x0000000110107890 */ /* 0x000fe2000fffe0ff */
[----:B------:R3:W4:Y:S01]  /*1a90*/  SYNCS.PHASECHK.TRANS64.TRYWAIT P0, [UR8+0x70], R2 ;  /* 0x00007002ff0075a7 */ /* 0x0007220008001108 */
[----:B------:R-:W-:Y:S01]  /*1aa0*/  UIMAD UR8, UR5, 0x1600, UR4 ;  /* 0x00001600050878a4 */ /* 0x000fe2000f8e0204 */
[----:B------:R-:W-:Y:S01]  /*1ab0*/  UMOV UR38, 0x0 ;  /* 0x0000000000267882 */ /* 0x000fe20000000000 */
[----:B------:R-:W-:Y:S02]  /*1ac0*/  UMOV UR39, 0x10000000 ;  /* 0x1000000000277882 */ /* 0x000fe40000000000 */
[----:B------:R-:W-:Y:S01]  /*1ad0*/  UIADD3 UR8, UPT, UPT, UR8, 0x24300, URZ ;  /* 0x0002430008087890 */ /* 0x000fe2000fffe0ff */
[----:B------:R-:W-:Y:S01]  /*1ae0*/  UTMALDG.3D [UR32], [UR18], desc[UR38] ;  /* 0x00002620120075b4 */ /* 0x000fe20008011000 */
[----:B------:R-:W-:Y:S01]  /*1af0*/  UIADD3.X UR31, UPT, UPT, URZ, UR29, URZ, UP0, !UPT ;  /* 0x0000001dff1f7290 */ /* 0x000fe200087fe4ff */
[----:B------:R-:W-:Y:S01]  /*1b00*/  UMOV UR12, UR36 ;  /* 0x00000024000c7c82 */ /* 0x000fe20008000000 */
[----:B------:R-:W-:Y:S01]  /*1b10*/  UMOV UR9, UR33 ;  /* 0x0000002100097c82 */ /* 0x000fe20008000000 */
[----:B------:R-:W-:Y:S01]  /*1b20*/  UMOV UR10, UR34 ;  /* 0x00000022000a7c82 */ /* 0x000fe20008000000 */
[----:B------:R-:W-:Y:S01]  /*1b30*/  UISETP.NE.AND UP0, UPT, UR16, UR6, UPT ;  /* 0x000000061000728c */ /* 0x000fe2000bf05270 */
[----:B------:R-:W-:Y:S04]  /*1b40*/  UMOV UR5, UR23 ;  /* 0x0000001700057c82 */ /* 0x000fe80008000000 */
[----:B------:R1:W-:Y:S02]  /*1b50*/  UTMALDG.3D [UR8], [UR30], desc[UR38] ;  /* 0x000026081e0075b4 */ /* 0x0003e40008011000 */
[----:B-1----:R-:W-:Y:S02]  /*1b60*/  UMOV UR30, UR6 ;  /* 0x00000006001e7c82 */ /* 0x002fe40008000000 */
[----:B------:R-:W-:Y:S05]  /*1b70*/  BRA.U UP0, `(.L_x_26) ;  /* 0xfffffffd00607547 */ /* 0x000fea000b83ffff */
.L_x_21:
[----:B------:R-:W-:Y:S01]  /*1b80*/  ULEA UR5, UR23, UR4, 0x3 ;  /* 0x0000000417057291 */ /* 0x000fe2000f8e18ff */
[----:B-1-3--:R-:W-:Y:S01]  /*1b90*/  SHF.L.U32 R2, R0, 0x1f, RZ ;  /* 0x0000001f00027819 */ /* 0x00afe200000006ff */
[----:B------:R-:W-:Y:S01]  /*1ba0*/  @!P1 SYNCS.ARRIVE.TRANS64.A1T0 RZ, [UR4+0x108], RZ ;  /* 0x000108ffffff99a7 */ /* 0x000fe20008100004 */
[----:B------:R-:W-:-:S06]  /*1bb0*/  UISETP.GT.AND UP0, UPT, UR27, UR26, UPT ;  /* 0x0000001a1b00728c */ /* 0x000fcc000bf04270 */
[----:B--2-4-:R1:W2:Y:S03]  /*1bc0*/  SYNCS.PHASECHK.TRANS64.TRYWAIT P0, [UR5+0x70], R2 ;  /* 0x00007002ff0075a7 */ /* 0x0142a60008001105 */
[----:B------:R-:W-:Y:S05]  /*1bd0*/  BRA.U !UP0, `(.L_x_27) ;  /* 0x0000000108ac7547 */ /* 0x000fea000b800000 */
[----:B------:R-:W-:Y:S01]  /*1be0*/  UIADD3 UR31, UPT, UPT, UR24, UR30, URZ ;  /* 0x0000001e181f7290 */ /* 0x000fe2000fffe0ff */
[----:B------:R-:W-:-:S11]  /*1bf0*/  UMOV UR5, UR23 ;  /* 0x0000001700057c82 */ /* 0x000fd60008000000 */
.L_x_32:
[----:B--2---:R-:W-:Y:S01]  /*1c00*/  @!P3 MOV R3, 0x2600 ;  /* 0x000026000003b802 */ /* 0x004fe20000000f00 */
[----:B---3--:R-:W-:Y:S01]  /*1c10*/  ULEA UR17, UR5, UR4, 0x3 ;  /* 0x0000000405117291 */ /* 0x008fe2000f8e18ff */
[----:B--2-4-:R-:W-:Y:S11]  /*1c20*/  @P0 BRA `(.L_x_28) ;  /* 0x00000000000c0947 */ /* 0x014ff60003800000 */
[----:B-1----:R-:W-:Y:S04]  /*1c30*/  SHF.L.U32 R2, R0, 0x1f, RZ ;  /* 0x0000001f00027819 */ /* 0x002fe800000006ff */
[----:B------:R-:W1:Y:S02]  /*1c40*/  SYNCS.PHASECHK.TRANS64.TRYWAIT P0, [UR17+0x70], R2 ;  /* 0x00007002ff0075a7 */ /* 0x000e640008001111 */
[----:B-1----:R-:W-:Y:S05]  /*1c50*/  @!P0 BRA `(.L_x_29) ;  /* 0x0000009400988947 */ /* 0x002fea0003800000 */
.L_x_28:
[----:B------:R2:W-:Y:S01]  /*1c60*/  @!P3 SYNCS.ARRIVE.TRANS64 RZ, [UR17], R3 ;  /* 0x00000003ffffb9a7 */ /* 0x0005e20008000011 */
[----:B------:R-:W-:Y:S04]  /*1c70*/  BSSY.RECONVERGENT B0, `(.L_x_30) ;  /* 0x0000003000007945 */ /* 0x000fe80003800200 */
[----:B------:R-:W-:Y:S05]  /*1c80*/  @P2 BRA `(.L_x_31) ;  /* 0x0000000000042947 */ /* 0x000fea0003800000 */
[----:B------:R-:W-:Y:S05]  /*1c90*/  BPT.TRAP 0x1 ;  /* 0x000000040000795c */ /* 0x000fea0000300000 */
.L_x_31:
[----:B------:R-:W-:Y:S05]  /*1ca0*/  BSYNC.RECONVERGENT B0 ;  /* 0x0000000000007941 */ /* 0x000fea0003800200 */
.L_x_30:
[----:B------:R-:W-:Y:S02]  /*1cb0*/  UIADD3 UR23, UPT, UPT, UR5, 0x1, URZ ;  /* 0x0000000105177890 */ /* 0x000fe4000fffe0ff */
[----:B------:R-:W-:Y:S02]  /*1cc0*/  ULEA UR16, UR5, UR4, 0xc ;  /* 0x0000000405107291 */ /* 0x000fe4000f8e60ff */
[----:B------:R-:W-:Y:S02]  /*1cd0*/  UISETP.NE.AND UP0, UPT, UR23, 0xe, UPT ;  /* 0x0000000e1700788c */ /* 0x000fe4000bf05270 */
[----:B------:R-:W-:Y:S02]  /*1ce0*/  UIADD3 UR40, UP1, UPT, UR28, 0x80, URZ ;  /* 0x000000801c287890 */ /* 0x000fe4000ff3e0ff */
[----:B------:R-:W-:Y:S02]  /*1cf0*/  USEL UR9, URZ, 0x1, UP0 ;  /* 0x00000001ff097887 */ /* 0x000fe40008000000 */
[----:B------:R-:W-:Y:S02]  /*1d00*/  USEL UR23, UR23, URZ, UP0 ;  /* 0x000000ff17177287 */ /* 0x000fe40008000000 */
[----:B------:R-:W-:Y:S02]  /*1d10*/  USHF.L.U32 UR18, UR30, 0x4, URZ ;  /* 0x000000041e127899 */ /* 0x000fe400080006ff */
[----:B------:R-:W-:Y:S01]  /*1d20*/  ULEA UR8, UR23, UR4, 0x3 ;  /* 0x0000000417087291 */ /* 0x000fe2000f8e18ff */
[----:B------:R-:W-:Y:S01]  /*1d30*/  LOP3.LUT R0, R0, UR9, RZ, 0x3c, !PT ;  /* 0x0000000900007c12 */ /* 0x000fe2000f8e3cff */
[----:B------:R-:W-:Y:S02]  /*1d40*/  UIADD3 UR16, UPT, UPT, UR16, 0x16300, URZ ;  /* 0x0001630010107890 */ /* 0x000fe4000fffe0ff */
[----:B------:R-:W-:Y:S01]  /*1d50*/  UIADD3.X UR41, UPT, UPT, URZ, UR29, URZ, UP1, !UPT ;  /* 0x0000001dff297290 */ /* 0x000fe20008ffe4ff */
[----:B-1----:R-:W-:Y:S01]  /*1d60*/  SHF.L.U32 R2, R0, 0x1f, RZ ;  /* 0x0000001f00027819 */ /* 0x002fe200000006ff */
[----:B------:R-:W-:Y:S02]  /*1d70*/  UIADD3 UR38, UP0, UPT, UR28, 0x180, URZ ;  /* 0x000001801c267890 */ /* 0x000fe4000ff1e0ff */
[----:B------:R-:W-:Y:S01]  /*1d80*/  UIADD3 UR30, UPT, UPT, UR30, 0x1, URZ ;  /* 0x000000011e1e7890 */ /* 0x000fe2000fffe0ff */
[----:B------:R3:W4:Y:S01]  /*1d90*/  SYNCS.PHASECHK.TRANS64.TRYWAIT P0, [UR8+0x70], R2 ;  /* 0x00007002ff0075a7 */ /* 0x0007220008001108 */
[----:B------:R-:W-:Y:S01]  /*1da0*/  UIMAD UR8, UR5, 0x1600, UR4 ;  /* 0x00001600050878a4 */ /* 0x000fe2000f8e0204 */
[----:B------:R-:W-:Y:S01]  /*1db0*/  UMOV UR32, 0x0 ;  /* 0x0000000000207882 */ /* 0x000fe20000000000 */
[----:B------:R-:W-:Y:S01]  /*1dc0*/  UMOV UR33, 0x10000000 ;  /* 0x1000000000217882 */ /* 0x000fe20000000000 */
[----:B------:R-:W-:Y:S01]  /*1dd0*/  UMOV UR19, UR35 ;  /* 0x0000002300137c82 */ /* 0x000fe20008000000 */
[----:B------:R-:W-:Y:S01]  /*1de0*/  UMOV UR20, UR36 ;  /* 0x0000002400147c82 */ /* 0x000fe20008000000 */
[----:B------:R-:W-:Y:S01]  /*1df0*/  UIADD3 UR8, UPT, UPT, UR8, 0x24300, URZ ;  /* 0x0002430008087890 */ /* 0x000fe2000fffe0ff */
[----:B------:R3:W-:Y:S01]  /*1e00*/  UTMALDG.3D [UR16], [UR40], desc[UR32] ;  /* 0x00002010280075b4 */ /* 0x0007e20008011000 */
[----:B------:R-:W-:Y:S01]  /*1e10*/  UIADD3.X UR39, UPT, UPT, URZ, UR29, URZ, UP0, !UPT ;  /* 0x0000001dff277290 */ /* 0x000fe200087fe4ff */
[----:B------:R-:W-:Y:S01]  /*1e20*/  UMOV UR12, UR36 ;  /* 0x00000024000c7c82 */ /* 0x000fe20008000000 */
[----:B------:R-:W-:Y:S01]  /*1e30*/  UMOV UR9, UR17 ;  /* 0x0000001100097c82 */ /* 0x000fe20008000000 */
[----:B------:R-:W-:Y:S01]  /*1e40*/  UMOV UR10, UR18 ;  /* 0x00000012000a7c82 */ /* 0x000fe20008000000 */
[----:B------:R-:W-:Y:S01]  /*1e50*/  UISETP.NE.AND UP0, UPT, UR30, UR31, UPT ;  /* 0x0000001f1e00728c */ /* 0x000fe2000bf05270 */
[----:B------:R-:W-:Y:S04]  /*1e60*/  UMOV UR5, UR23 ;  /* 0x0000001700057c82 */ /* 0x000fe80008000000 */
[----:B------:R3:W-:Y:S04]  /*1e70*/  UTMALDG.3D [UR8], [UR38], desc[UR32] ;  /* 0x00002008260075b4 */ /* 0x0007e80008011000 */
[----:B------:R-:W-:Y:S05]  /*1e80*/  BRA.U UP0, `(.L_x_32) ;  /* 0xfffffffd005c7547 */ /* 0x000fea000b83ffff */
.L_x_27:
[C---:B--2---:R-:W-:Y:S01]  /*1e90*/  LEA R3, R9.reuse, UR4, 0x3 ;  /* 0x0000000409037c11 */ /* 0x044fe2000f8e18ff */
[----:B------:R-:W-:Y:S01]  /*1ea0*/  NOP ;  /* 0x0000000000007918 */ /* 0x000fe20000000000 */
[----:B-1-3--:R-:W-:Y:S02]  /*1eb0*/  SHF.L.U32 R2, R12, 0x1f, RZ ;  /* 0x0000001f0c027819 */ /* 0x00afe400000006ff */
[----:B------:R-:W-:Y:S02]  /*1ec0*/  LEA R4, R9, UR4, 0x4 ;  /* 0x0000000409047c11 */ /* 0x000fe4000f8e20ff */
[----:B----4-:R-:W1:Y:S02]  /*1ed0*/  SYNCS.PHASECHK.TRANS64.TRYWAIT P0, [R3+URZ+0x110], R2 ;  /* 0x00011002030075a7 */ /* 0x010e6400080011ff */
[----:B-1----:R-:W-:Y:S05]  /*1ee0*/  @!P0 BRA `(.L_x_33) ;  /* 0x00000094000c8947 */ /* 0x002fea0003800000 */
.L_x_124:
[----:B------:R-:W2:Y:S01]  /*1ef0*/  LDS.128 R4, [R4+0x180] ;  /* 0x0001800004047984 */ /* 0x000ea20000000c00 */
[----:B------:R-:W-:Y:S01]  /*1f00*/  UISETP.GE.AND UP0, UPT, UR13, 0x1, UPT ;  /* 0x000000010d00788c */ /* 0x000fe2000bf06270 */
[----:B------:R-:W-:Y:S01]  /*1f10*/  @!PT LDS RZ, [RZ] ;  /* 0x00000000fffff984 */ /* 0x000fe20000000800 */
[----:B------:R-:W-:Y:S01]  /*1f20*/  @!PT LDS RZ, [RZ] ;  /* 0x00000000fffff984 */ /* 0x000fe20000000800 */
[----:B------:R-:W-:Y:S01]  /*1f30*/  @!PT LDS RZ, [RZ] ;  /* 0x00000000fffff984 */ /* 0x000fe20000000800 */
[----:B------:R-:W-:Y:S01]  /*1f40*/  @!PT LDS RZ, [RZ] ;  /* 0x00000000fffff984 */ /* 0x000fe20000000800 */
[----:B------:R3:W-:Y:S06]  /*1f50*/  MEMBAR.ALL.CTA ;  /* 0x0000000000007992 */ /* 0x0007ec0000008000 */
[----:B---3--:R-:W3:Y:S01]  /*1f60*/  FENCE.VIEW.ASYNC.S ;  /* 0x00000000000073c6 */ /* 0x008ee20000000000 */
[----:B--2---:R-:W-:-:S13]  /*1f70*/  LOP3.LUT P0, RZ, R6, 0x1, RZ, 0xc0, !PT ;  /* 0x0000000106ff7812 */ /* 0x004fda000780c0ff */
[----:B---3--:R-:W-:Y:S01]  /*1f80*/  VOTEU.ANY UP1, P0 ;  /* 0x0000000000ff7886 */ /* 0x008fe20000020100 */
[----:B------:R-:W-:-:S13]  /*1f90*/  PLOP3.LUT P0, PT, PT, PT, UP1, 0x80, 0x8 ;  /* 0x000000000008781c */ /* 0x000fda0003f0f018 */
[----:B-1----:R-:W-:Y:S02]  /*1fa0*/  @P0 LOP3.LUT R2, R5, 0xffff, RZ, 0xc0, !PT ;  /* 0x0000ffff05020812 */ /* 0x002fe400078ec0ff */
[----:B------:R-:W-:Y:S02]  /*1fb0*/  @P0 MOV R8, R4 ;  /* 0x0000000400080202 */ /* 0x000fe40000000f00 */
[----:B------:R-:W-:Y:S01]  /*1fc0*/  @P0 R2UR UR8, R2 ;  /* 0x00000000020802ca */ /* 0x000fe200000e0000 */
[----:B------:R-:W-:Y:S01]  /*1fd0*/  VIADD R2, R3, 0x120 ;  /* 0x0000012003027836 */ /* 0x000fe20000000000 */
[----:B------:R-:W-:Y:S02]  /*1fe0*/  @P0 SHF.R.U32.HI R4, RZ, 0x10, R5 ;  /* 0x00000010ff040819 */ /* 0x000fe40000011605 */
[----:B------:R-:W-:Y:S02]  /*1ff0*/  @P0 R2UR UR9, R8 ;  /* 0x00000000080902ca */ /* 0x000fe400000e0000 */
[----:B------:R-:W-:-:S02]  /*2000*/  PRMT R2, RZ, 0x654, R2 ;  /* 0x00000654ff027816 */ /* 0x000fc40000000002 */
[----:B------:R-:W-:Y:S02]  /*2010*/  @P0 R2UR UR5, R4 ;  /* 0x00000000040502ca */ /* 0x000fe400000e0000 */
[----:B------:R1:W-:Y:S03]  /*2020*/  SYNCS.ARRIVE.TRANS64.RED.A1T0 RZ, [R2+URZ], RZ ;  /* 0x000000ff02ff79a7 */ /* 0x0003e600081004ff */
[----:B------:R-:W-:-:S04]  /*2030*/  @UP1 UMOV UR21, UR8 ;  /* 0x0000000800151c82 */ /* 0x000fc80008000000 */
[----:B------:R-:W-:-:S04]  /*2040*/  @UP1 UMOV UR22, UR9 ;  /* 0x0000000900161c82 */ /* 0x000fc80008000000 */
[----:B------:R-:W-:Y:S01]  /*2050*/  @UP1 UMOV UR36, UR5 ;  /* 0x0000000500241c82 */ /* 0x000fe20008000000 */
[----:B------:R-:W-:Y:S05]  /*2060*/  BRA.U !UP0, `(.L_x_34) ;  /* 0x0000000108d47547 */ /* 0x000fea000b800000 */
[----:B------:R-:W2:Y:S01]  /*2070*/  LDCU.128 UR8, c[0x0][0xb10] ;  /* 0x00016200ff0877ac */ /* 0x000ea20008000c00 */
[----:B------:R-:W3:Y:S01]  /*2080*/  LDCU UR5, c[0x0][0xb20] ;  /* 0x00016400ff0577ac */ /* 0x000ee20008000800 */
[----:B------:R-:W4:Y:S01]  /*2090*/  LDCU UR12, c[0x0][0xb0c] ;  /* 0x00016180ff0c77ac */ /* 0x000f220008000800 */
[----:B------:R-:W1:Y:S01]  /*20a0*/  LDCU.64 UR16, c[0x0][0xb28] ;  /* 0x00016500ff1077ac */ /* 0x000e620008000a00 */
[----:B------:R-:W-:Y:S02]  /*20b0*/  UISETP.NE.AND UP3, UPT, UR13, 0x1, UPT ;  /* 0x000000010d00788c */ /* 0x000fe4000bf65270 */
[----:B--2---:R-:W-:Y:S02]  /*20c0*/  UIMAD.WIDE.U32 UR32, UR14, UR11, URZ ;  /* 0x0000000b0e2072a5 */ /* 0x004fe4000f8e00ff */
[----:B------:R-:W-:Y:S02]  /*20d0*/  UIMAD.WIDE.U32 UR18, UR15, UR8, URZ ;  /* 0x000000080f1272a5 */ /* 0x000fe4000f8e00ff */
[----:B------:R-:W-:-:S02]  /*20e0*/  UIMAD.WIDE.U32 UR30, UR21, UR11, URZ ;  /* 0x0000000b151e72a5 */ /* 0x000fc4000f8e00ff */
[----:B------:R-:W-:Y:S01]  /*20f0*/  UISETP.NE.AND UP0, UPT, UR10, 0x1, UPT ;  /* 0x000000010a00788c */ /* 0x000fe2000bf05270 */
[----:B------:R-:W-:Y:S02]  /*2100*/  UMOV UR11, UR33 ;  /* 0x00000021000b7c82 */ /* 0x000fe40008000000 */
[----:B------:R-:W-:Y:S01]  /*2110*/  UMOV UR18, UR19 ;  /* 0x0000001300127c82 */ /* 0x000fe20008000000 */
[----:B---3--:R-:W-:Y:S02]  /*2120*/  USHF.R.U32.HI UR11, URZ, UR5, UR11 ;  /* 0x00000005ff0b7299 */ /* 0x008fe4000801160b */
[----:B----4-:R-:W-:Y:S02]  /*2130*/  UISETP.NE.AND UP2, UPT, UR12, 0x1, UPT ;  /* 0x000000010c00788c */ /* 0x010fe4000bf45270 */
[----:B------:R-:W-:Y:S02]  /*2140*/  USHF.R.U32.HI UR18, URZ, UR9, UR18 ;  /* 0x00000009ff127299 */ /* 0x000fe40008011612 */
[----:B------:R-:W-:-:S02]  /*2150*/  USEL UR11, UR14, UR11, !UP0 ;  /* 0x0000000b0e0b7287 */ /* 0x000fc4000c000000 */
[----:B------:R-:W-:Y:S02]  /*2160*/  USEL UR18, UR15, UR18, !UP2 ;  /* 0x000000120f127287 */ /* 0x000fe4000d000000 */
[----:B-1----:R-:W-:Y:S02]  /*2170*/  UIMAD.WIDE.U32 UR34, UR11, UR16, URZ ;  /* 0x000000100b2272a5 */ /* 0x002fe4000f8e00ff */
[----:B------:R-:W-:Y:S02]  /*2180*/  UIMAD.WIDE.U32 UR32, UR22, UR8, URZ ;  /* 0x00000008162072a5 */ /* 0x000fe4000f8e00ff */
[----:B------:R-:W-:Y:S01]  /*2190*/  UIMAD.WIDE.U32 UR38, UR18, UR16, URZ ;  /* 0x00000010122672a5 */ /* 0x000fe2000f8e00ff */
[----:B------:R-:W-:Y:S02]  /*21a0*/  UMOV UR30, UR31 ;  /* 0x0000001f001e7c82 */ /* 0x000fe40008000000 */
[----:B------:R-:W-:Y:S01]  /*21b0*/  UMOV UR34, UR35 ;  /* 0x0000002300227c82 */ /* 0x000fe20008000000 */
[----:B------:R-:W-:-:S02]  /*21c0*/  USHF.R.U32.HI UR30, URZ, UR5, UR30 ;  /* 0x00000005ff1e7299 */ /* 0x000fc4000801161e */
[----:B------:R-:W-:Y:S01]  /*21d0*/  @UP3 USHF.R.U32.HI UR11, URZ, UR17, UR34 ;  /* 0x00000011ff0b3299 */ /* 0x000fe20008011622 */
[----:B------:R-:W-:Y:S01]  /*21e0*/  UMOV UR32, UR33 ;  /* 0x0000002100207c82 */ /* 0x000fe20008000000 */
[----:B------:R-:W-:Y:S01]  /*21f0*/  UMOV UR38, UR39 ;  /* 0x0000002700267c82 */ /* 0x000fe20008000000 */
[----:B------:R-:W-:Y:S02]  /*2200*/  USHF.R.U32.HI UR32, URZ, UR9, UR32 ;  /* 0x00000009ff207299 */ /* 0x000fe40008011620 */
[----:B------:R-:W-:Y:S02]  /*2210*/  USEL UR30, UR21, UR30, !UP0 ;  /* 0x0000001e151e7287 */ /* 0x000fe4000c000000 */
[----:B------:R-:W-:Y:S02]  /*2220*/  @UP3 USHF.R.U32.HI UR18, URZ, UR17, UR38 ;  /* 0x00000011ff123299 */ /* 0x000fe40008011626 */
[----:B------:R-:W-:Y:S02]  /*2230*/  UIMAD UR11, UR13, UR11, URZ ;  /* 0x0000000b0d0b72a4 */ /* 0x000fe4000f8e02ff */
[----:B------:R-:W-:-:S02]  /*2240*/  USEL UR32, UR22, UR32, !UP2 ;  /* 0x0000002016207287 */ /* 0x000fc4000d000000 */
[----:B------:R-:W-:Y:S02]  /*2250*/  UIMAD UR5, UR13, UR18, URZ ;  /* 0x000000120d0572a4 */ /* 0x000fe4000f8e02ff */
        /* <DEDUP_REMOVED lines=22> */
.L_x_34:
[----:B------:R-:W2:Y:S02]  /*23c0*/  LDCU UR5, c[0x0][0xb30] ;  /* 0x00016600ff0577ac */ /* 0x000ea40008000800 */
[----:B--2---:R-:W-:-:S09]  /*23d0*/  UISETP.NE.AND UP0, UPT, UR5, 0x1, UPT ;  /* 0x000000010500788c */ /* 0x004fd2000bf05270 */
[----:B------:R-:W-:Y:S05]  /*23e0*/  BRA.U UP0, `(.L_x_35) ;  /* 0x0000000100447547 */ /* 0x000fea000b800000 */
[----:B------:R-:W2:Y:S01]  /*23f0*/  LDCU.128 UR8, c[0x0][0xb10] ;  /* 0x00016200ff0877ac */ /* 0x000ea20008000c00 */
[----:B------:R-:W3:Y:S01]  /*2400*/  LDCU UR12, c[0x0][0xb0c] ;  /* 0x00016180ff0c77ac */ /* 0x000ee20008000800 */
[----:B------:R-:W4:Y:S01]  /*2410*/  LDCU UR5, c[0x0][0xb20] ;  /* 0x00016400ff0577ac */ /* 0x000f220008000800 */
[----:B--2---:R-:W-:Y:S02]  /*2420*/  UIMAD.WIDE.U32 UR18, UR22, UR8, URZ ;  /* 0x00000008161272a5 */ /* 0x004fe4000f8e00ff */
[----:B------:R-:W-:Y:S02]  /*2430*/  UIMAD.WIDE.U32 UR16, UR21, UR11, URZ ;  /* 0x0000000b151072a5 */ /* 0x000fe4000f8e00ff */
[----:B---3--:R-:W-:Y:S02]  /*2440*/  UISETP.NE.AND UP2, UPT, UR12, 0x1, UPT ;  /* 0x000000010c00788c */ /* 0x008fe4000bf45270 */
[----:B------:R-:W-:Y:S01]  /*2450*/  UISETP.NE.AND UP0, UPT, UR10, 0x1, UPT ;  /* 0x000000010a00788c */ /* 0x000fe2000bf05270 */
[----:B------:R-:W-:-:S02]  /*2460*/  UMOV UR8, UR19 ;  /* 0x0000001300087c82 */ /* 0x000fc40008000000 */
[----:B------:R-:W-:Y:S01]  /*2470*/  UMOV UR16, UR17 ;  /* 0x0000001100107c82 */ /* 0x000fe20008000000 */
[----:B------:R-:W-:Y:S02]  /*2480*/  USHF.R.U32.HI UR8, URZ, UR9, UR8 ;  /* 0x00000009ff087299 */ /* 0x000fe40008011608 */
[----:B----4-:R-:W-:Y:S02]  /*2490*/  USHF.R.U32.HI UR5, URZ, UR5, UR16 ;  /* 0x00000005ff057299 */ /* 0x010fe40008011610 */
[----:B------:R-:W-:Y:S02]  /*24a0*/  USEL UR8, UR22, UR8, !UP2 ;  /* 0x0000000816087287 */ /* 0x000fe4000d000000 */
[----:B------:R-:W-:-:S04]  /*24b0*/  USEL UR5, UR21, UR5, !UP0 ;  /* 0x0000000515057287 */ /* 0x000fc8000c000000 */
[----:B------:R-:W-:Y:S02]  /*24c0*/  UIADD3 UR9, UPT, UPT, UR8, -UR5, URZ ;  /* 0x8000000508097290 */ /* 0x000fe4000fffe0ff */
[----:B------:R-:W-:Y:S02]  /*24d0*/  UIADD3 UR5, UPT, UPT, -UR8, UR5, URZ ;  /* 0x0000000508057290 */ /* 0x000fe4000fffe1ff */
[----:B------:R-:W-:Y:S02]  /*24e0*/  UIMAD UR21, UR9, UR10, UR21 ;  /* 0x0000000a091572a4 */ /* 0x000fe4000f8e0215 */
[----:B------:R-:W-:-:S12]  /*24f0*/  UIMAD UR22, UR5, UR12, UR22 ;  /* 0x0000000c051672a4 */ /* 0x000fd8000f8e0216 */
.L_x_35:
[----:B-1----:R-:W-:Y:S01]  /*2500*/  VIADD R2, R9, 0x1 ;  /* 0x0000000109027836 */ /* 0x002fe20000000000 */
[----:B------:R-:W-:Y:S01]  /*2510*/  PLOP3.LUT P1, PT, PT, PT, PT, 0x80, 0x8 ;  /* 0x000000000008781c */ /* 0x000fe20003f2f070 */
[----:B------:R-:W-:Y:S02]  /*2520*/  UIADD3 UR56, UPT, UPT, UR22, UR46, URZ ;  /* 0x0000002e16387290 */ /* 0x000fe4000fffe0ff */
[----:B------:R-:W-:Y:S01]  /*2530*/  UIADD3 UR47, UPT, UPT, UR21, UR45, URZ ;  /* 0x0000002d152f7290 */ /* 0x000fe2000fffe0ff */
[----:B------:R-:W-:-:S04]  /*2540*/  ISETP.NE.AND P0, PT, R2, 0x2, PT ;  /* 0x000000020200780c */ /* 0x000fc80003f05270 */
[----:B------:R-:W-:Y:S02]  /*2550*/  SEL R3, RZ, 0x1, P0 ;  /* 0x00000001ff037807 */ /* 0x000fe40000000000 */
[----:B------:R-:W-:Y:S02]  /*2560*/  SEL R9, R2, RZ, P0 ;  /* 0x000000ff02097207 */ /* 0x000fe40000000000 */
[----:B------:R-:W-:Y:S01]  /*2570*/  LOP3.LUT R12, R12, R3, RZ, 0x3c, !PT ;  /* 0x000000030c0c7212 */ /* 0x000fe200078e3cff */
[----:B------:R-:W-:Y:S06]  /*2580*/  BRA.U UP1, `(.L_x_36) ;  /* 0xfffffff1016c7547 */ /* 0x000fec000b83ffff */
[----:B------:R-:W-:Y:S01]  /*2590*/  UIADD3 UR4, UPT, UPT, UR4, 0x70, URZ ;  /* 0x0000007004047890 */ /* 0x000fe2000fffe0ff */
[----:B------:R-:W-:-:S03]  /*25a0*/  SHF.L.U32 R2, R0, 0x1f, RZ ;  /* 0x0000001f00027819 */ /* 0x000fc600000006ff */
[----:B------:R-:W-:-:S09]  /*25b0*/  ULEA UR5, UR23, UR4, 0x3 ;  /* 0x0000000417057291 */ /* 0x000fd2000f8e18ff */
[----:B------:R-:W1:Y:S02]  /*25c0*/  SYNCS.PHASECHK.TRANS64.TRYWAIT P0, [UR5], R2 ;  /* 0x00000002ff0075a7 */ /* 0x000e640008001105 */
[----:B-1----:R-:W-:Y:S05]  /*25d0*/  @!P0 BRA `(.L_x_37) ;  /* 0x0000008c00648947 */ /* 0x002fea0003800000 */
.L_x_126:
[----:B------:R-:W-:-:S04]  /*25e0*/  UIADD3 UR6, UPT, UPT, UR23, 0x1, URZ ;  /* 0x0000000117067890 */ /* 0x000fc8000fffe0ff */
[----:B------:R-:W-:-:S04]  /*25f0*/  UISETP.NE.AND UP0, UPT, UR6, 0xe, UPT ;  /* 0x0000000e0600788c */ /* 0x000fc8000bf05270 */
[----:B------:R-:W-:Y:S02]  /*2600*/  USEL UR7, URZ, 0x1, UP0 ;  /* 0x00000001ff077887 */ /* 0x000fe40008000000 */
[----:B------:R-:W-:-:S04]  /*2610*/  USEL UR6, UR6, URZ, UP0 ;  /* 0x000000ff06067287 */ /* 0x000fc80008000000 */
[----:B------:R-:W-:Y:S01]  /*2620*/  ULEA UR5, UR6, UR4, 0x3 ;  /* 0x0000000406057291 */ /* 0x000fe2000f8e18ff */
[----:B------:R-:W-:-:S04]  /*2630*/  LOP3.LUT R0, R0, UR7, RZ, 0x3c, !PT ;  /* 0x0000000700007c12 */ /* 0x000fc8000f8e3cff */
[----:B-1----:R-:W-:-:S04]  /*2640*/  SHF.L.U32 R2, R0, 0x1f, RZ ;  /* 0x0000001f00027819 */ /* 0x002fc800000006ff */
[----:B------:R-:W1:Y:S02]  /*2650*/  SYNCS.PHASECHK.TRANS64.TRYWAIT P0, [UR5], R2 ;  /* 0x00000002ff0075a7 */ /* 0x000e640008001105 */
[----:B-1----:R-:W-:Y:S05]  /*2660*/  @!P0 BRA `(.L_x_38) ;  /* 0x0000008c00588947 */ /* 0x002fea0003800000 */
.L_x_128:
        /* <DEDUP_REMOVED lines=9> */
.L_x_130:
        /* <DEDUP_REMOVED lines=9> */
.L_x_132:
        /* <DEDUP_REMOVED lines=9> */
.L_x_134:
        /* <DEDUP_REMOVED lines=9> */
.L_x_136:
        /* <DEDUP_REMOVED lines=9> */
.L_x_138:
        /* <DEDUP_REMOVED lines=9> */
.L_x_140:
        /* <DEDUP_REMOVED lines=9> */
.L_x_142:
        /* <DEDUP_REMOVED lines=9> */
.L_x_144:
        /* <DEDUP_REMOVED lines=9> */
.L_x_146:
        /* <DEDUP_REMOVED lines=9> */
.L_x_148:
        /* <DEDUP_REMOVED lines=9> */
.L_x_150:
[----:B------:R-:W-:-:S04]  /*2ca0*/  UIADD3 UR6, UPT, UPT, UR6, 0x1, URZ ;  /* 0x0000000106067890 */ /* 0x000fc8000fffe0ff */
[----:B------:R-:W-:-:S04]  /*2cb0*/  UISETP.NE.AND UP0, UPT, UR6, 0xe, UPT ;  /* 0x0000000e0600788c */ /* 0x000fc8000bf05270 */
[----:B------:R-:W-:Y:S02]  /*2cc0*/  USEL UR5, URZ, 0x1, UP0 ;  /* 0x00000001ff057887 */ /* 0x000fe40008000000 */
[----:B------:R-:W-:-:S04]  /*2cd0*/  USEL UR6, UR6, URZ, UP0 ;  /* 0x000000ff06067287 */ /* 0x000fc80008000000 */
[----:B------:R-:W-:Y:S01]  /*2ce0*/  ULEA UR6, UR6, UR4, 0x3 ;  /* 0x0000000406067291 */ /* 0x000fe2000f8e18ff */
[----:B-1----:R-:W-:-:S04]  /*2cf0*/  LOP3.LUT R2, R0, UR5, RZ, 0x3c, !PT ;  /* 0x0000000500027c12 */ /* 0x002fc8000f8e3cff */
[----:B------:R-:W-:Y:S01]  /*2d00*/  SHF.L.U32 R2, R2, 0x1f, RZ ;  /* 0x0000001f02027819 */ /* 0x000fe200000006ff */
[----:B------:R-:W-:-:S07]  /*2d10*/  IMAD.U32 R0, RZ, RZ, UR6 ;  /* 0x00000006ff007e24 */ /* 0x000fce000f8e00ff */
.L_x_50:
[----:B-1----:R1:W2:Y:S02]  /*2d20*/  SYNCS.PHASECHK.TRANS64.TRYWAIT P0, [R0+URZ], R2 ;  /* 0x00000002000075a7 */ /* 0x0022a400080011ff */
[----:B--2---:R-:W-:Y:S05]  /*2d30*/  @!P0 NANOSLEEP.SYNCS 0x989680 ;  /* 0x009896800000895d */ /* 0x004fea0003900000 */
[----:B------:R-:W2:Y:S02]  /*2d40*/  @!P0 SYNCS.PHASECHK.TRANS64 P0, [R0+URZ], R2 ;  /* 0x00000002000085a7 */ /* 0x000ea400080010ff */
[----:B--2---:R-:W-:Y:S05]  /*2d50*/  @P0 EXIT ;  /* 0x000000000000094d */ /* 0x004fea0003800000 */
[----:B------:R-:W-:Y:S05]  /*2d60*/  BRA `(.L_x_50) ;  /* 0xfffffffc00ec7947 */ /* 0x000fea000383ffff */
.L_x_18:
[----:B------:R-:W-:-:S04]  /*2d70*/  UISETP.NE.AND UP0, UPT, UR7, URZ, UPT ;  /* 0x000000ff0700728c */ /* 0x000fc8000bf05270 */
[----:B------:R-:W-:-:S09]  /*2d80*/  UISETP.NE.OR UP0, UPT, UR12, 0x1, UP0 ;  /* 0x000000010c00788c */ /* 0x000fd20008705670 */
[----:B------:R-:W-:Y:S05]  /*2d90*/  BRA.U UP0, `(.L_x_51) ;  /* 0x0000000500507547 */ /* 0x000fea000b800000 */
[----:B------:R-:W-:Y:S01]  /*2da0*/  HFMA2 R9, -RZ, RZ, 0, 0 ;  /* 0x00000000ff097431 */ /* 0x000fe200000001ff */
[----:B------:R-:W-:Y:S01]  /*2db0*/  ISETP.NE.AND P2, PT, R14, RZ, PT ;  /* 0x000000ff0e00720c */ /* 0x000fe20003f45270 */
[----:B------:R-:W-:Y:S01]  /*2dc0*/  IMAD.MOV.U32 R10, RZ, RZ, 0x1 ;  /* 0x00000001ff0a7424 */ /* 0x000fe200078e00ff */
[----:B------:R-:W-:Y:S01]  /*2dd0*/  MOV R4, RZ ;  /* 0x000000ff00047202 */ /* 0x000fe20000000f00 */
[----:B------:R-:W-:Y:S01]  /*2de0*/  IMAD.MOV.U32 R12, RZ, RZ, RZ ;  /* 0x000000ffff0c7224 */ /* 0x000fe200078e00ff */
[----:B------:R-:W-:Y:S01]  /*2df0*/  UMOV UR4, 0x400 ;  /* 0x0000040000047882 */ /* 0x000fe20000000000 */
[----:B------:R-:W-:Y:S01]  /*2e00*/  IMAD.MOV.U32 R11, RZ, RZ, RZ ;  /* 0x000000ffff0b7224 */ /* 0x000fe200078e00ff */
[----:B------:R-:W-:Y:S01]  /*2e10*/  ULEA UR7, UR7, UR4, 0x18 ;  /* 0x0000000407077291 */ /* 0x000fe2000f8ec0ff */
[----:B------:R-:W-:-:S11]  /*2e20*/  UMOV UR6, URZ ;  /* 0x000000ff00067c82 */ /* 0x000fd60008000000 */
.L_x_55:
[----:B------:R-:W-:Y:S02]  /*2e30*/  LEA R0, R4, UR7, 0x3 ;  /* 0x0000000704007c11 */ /* 0x000fe4000f8e18ff */
[----:B------:R-:W-:-:S03]  /*2e40*/  SHF.L.U32 R2, R11, 0x1f, RZ ;  /* 0x0000001f0b027819 */ /* 0x000fc600000006ff */
[----:B------:R-:W-:Y:S01]  /*2e50*/  VIADD R3, R0, 0x160 ;  /* 0x0000016000037836 */ /* 0x000fe20000000000 */
[----:B------:R-:W2:Y:S02]  /*2e60*/  SYNCS.PHASECHK.TRANS64.TRYWAIT P0, [R0+URZ+0x150], R2 ;  /* 0x00015002000075a7 */ /* 0x000ea400080011ff */
[----:B--2---:R-:W-:Y:S05]  /*2e70*/  @!P0 BRA `(.L_x_52) ;  /* 0x0000008800748947 */ /* 0x004fea0003800000 */
.L_x_151:
[----:B------:R-:W-:Y:S01]  /*2e80*/  ULEA UR5, UR6, UR7, 0x3 ;  /* 0x0000000706057291 */ /* 0x000fe2000f8e18ff */
[----:B--2---:R-:W-:Y:S01]  /*2e90*/  PRMT R0, RZ, 0x654, R3 ;  /* 0x00000654ff007816 */ /* 0x004fe20000000003 */
[----:B------:R-:W-:Y:S01]  /*2ea0*/  @!P2 IMAD.MOV.U32 R5, RZ, RZ, 0x10 ;  /* 0x00000010ff05a424 */ /* 0x000fe200078e00ff */
[----:B------:R-:W-:Y:S01]  /*2eb0*/  SHF.L.U32 R2, R10, 0x1f, RZ ;  /* 0x0000001f0a027819 */ /* 0x000fe200000006ff */
[----:B------:R-:W-:Y:S01]  /*2ec0*/  UIADD3 UR4, UPT, UPT, UR5, 0x110, URZ ;  /* 0x0000011005047890 */ /* 0x000fe2000fffe0ff */
[----:B------:R2:W-:Y:S04]  /*2ed0*/  SYNCS.ARRIVE.TRANS64.RED.A1T0 RZ, [R0+URZ], RZ ;  /* 0x000000ff00ff79a7 */ /* 0x0005e800081004ff */
[----:B------:R-:W3:Y:S01]  /*2ee0*/  SYNCS.PHASECHK.TRANS64.TRYWAIT P0, [UR5+0x120], R2 ;  /* 0x00012002ff0075a7 */ /* 0x000ee20008001105 */
[----:B--2---:R-:W-:-:S05]  /*2ef0*/  IMAD.U32 R0, RZ, RZ, UR4 ;  /* 0x00000004ff007e24 */ /* 0x004fca000f8e00ff */
[----:B------:R-:W-:Y:S01]  /*2f00*/  PRMT R0, R14, 0x654, R0 ;  /* 0x000006540e007816 */ /* 0x000fe20000000000 */
[----:B---3--:R-:W-:Y:S06]  /*2f10*/  @!P0 BRA `(.L_x_53) ;  /* 0x0000008800608947 */ /* 0x008fec0003800000 */
.L_x_153:
[----:B------:R-:W-:Y:S01]  /*2f20*/  ULEA UR4, UR6, UR7, 0x4 ;  /* 0x0000000706047291 */ /* 0x000fe2000f8e20ff */
[----:B------:R-:W-:Y:S01]  /*2f30*/  SEL R13, R0, R13, !P2 ;  /* 0x0000000d000d7207 */ /* 0x000fe20005000000 */
[----:B------:R-:W-:Y:S01]  /*2f40*/  UIADD3 UR5, UPT, UPT, UR5, 0x110, URZ ;  /* 0x0000011005057890 */ /* 0x000fe2000fffe0ff */
[----:B------:R-:W-:Y:S01]  /*2f50*/  LEA R0, R9, UR7, 0x3 ;  /* 0x0000000709007c11 */ /* 0x000fe2000f8e18ff */
[----:B------:R-:W-:Y:S01]  /*2f60*/  UIADD3 UR4, UPT, UPT, UR4, 0x180, URZ ;  /* 0x0000018004047890 */ /* 0x000fe2000fffe0ff */
[----:B--2---:R-:W-:Y:S01]  /*2f70*/  SHF.L.U32 R2, R12, 0x1f, RZ ;  /* 0x0000001f0c027819 */ /* 0x004fe200000006ff */
[----:B------:R2:W-:Y:S01]  /*2f80*/  @!P2 SYNCS.ARRIVE.TRANS64.RED RZ, [R13+URZ], R5 ;  /* 0x000000050dffa9a7 */ /* 0x0005e200080004ff */
[----:B------:R-:W-:Y:S01]  /*2f90*/  UIADD3 UR6, UPT, UPT, UR6, 0x1, URZ ;  /* 0x0000000106067890 */ /* 0x000fe2000fffe0ff */
[----:B------:R-:W-:-:S03]  /*2fa0*/  VIADD R8, R4, 0x1 ;  /* 0x0000000104087836 */ /* 0x000fc60000000000 */
[----:B------:R-:W-:Y:S02]  /*2fb0*/  UISETP.NE.AND UP0, UPT, UR6, 0x2, UPT ;  /* 0x000000020600788c */ /* 0x000fe4000bf05270 */
[----:B------:R-:W-:Y:S06]  /*2fc0*/  UGETNEXTWORKID.BROADCAST [UR4], [UR5] ;  /* 0x00000000040073ca */ /* 0x000fec0008000100 */
[----:B------:R-:W-:Y:S01]  /*2fd0*/  USEL UR4, URZ, 0x1, UP0 ;  /* 0x00000001ff047887 */ /* 0x000fe20008000000 */
[----:B------:R-:W-:Y:S01]  /*2fe0*/  ISETP.NE.AND P0, PT, R8, 0x2, PT ;  /* 0x000000020800780c */ /* 0x000fe20003f05270 */
[----:B------:R-:W-:Y:S01]  /*2ff0*/  USEL UR6, UR6, URZ, UP0 ;  /* 0x000000ff06067287 */ /* 0x000fe20008000000 */
[----:B------:R-:W3:Y:S03]  /*3000*/  SYNCS.PHASECHK.TRANS64.TRYWAIT P1, [R0+URZ+0x110], R2 ;  /* 0x00011002000075a7 */ /* 0x000ee600080211ff */
[----:B------:R-:W-:Y:S01]  /*3010*/  LOP3.LUT R10, R10, UR4, RZ, 0x3c, !PT ;  /* 0x000000040a0a7c12 */ /* 0x000fe2000f8e3cff */
[----:B--23--:R-:W-:Y:S07]  /*3020*/  @!P1 BRA `(.L_x_54) ;  /* 0x0000008800349947 */ /* 0x00cfee0003800000 */
.L_x_154:
[----:B--2---:R-:W-:Y:S01]  /*3030*/  LEA R2, R9, UR7, 0x4 ;  /* 0x0000000709027c11 */ /* 0x004fe2000f8e20ff */
[----:B------:R-:W-:-:S04]  /*3040*/  VIADD R0, R0, 0x120 ;  /* 0x0000012000007836 */ /* 0x000fc80000000000 */
[----:B------:R2:W3:Y:S01]  /*3050*/  LDS.128 R4, [R2+0x180] ;  /* 0x0001800002047984 */ /* 0x0004e20000000c00 */
[----:B------:R-:W-:Y:S01]  /*3060*/  PRMT R0, RZ, 0x654, R0 ;  /* 0x00000654ff007816 */ /* 0x000fe20000000000 */
[----:B------:R-:W-:Y:S01]  /*3070*/  @!PT LDS RZ, [RZ] ;  /* 0x00000000fffff984 */ /* 0x000fe20000000800 */
[----:B------:R-:W-:Y:S01]  /*3080*/  @!PT LDS RZ, [RZ] ;  /* 0x00000000fffff984 */ /* 0x000fe20000000800 */
[----:B------:R-:W-:Y:S01]  /*3090*/  @!PT LDS RZ, [RZ] ;  /* 0x00000000fffff984 */ /* 0x000fe20000000800 */
[----:B------:R-:W-:Y:S01]  /*30a0*/  @!PT LDS RZ, [RZ] ;  /* 0x00000000fffff984 */ /* 0x000fe20000000800 */
[----:B------:R4:W-:Y:S06]  /*30b0*/  MEMBAR.ALL.CTA ;  /* 0x0000000000007992 */ /* 0x0009ec0000008000 */
[----:B----4-:R-:W4:Y:S01]  /*30c0*/  FENCE.VIEW.ASYNC.S ;  /* 0x00000000000073c6 */ /* 0x010f220000000000 */
[----:B--2---:R-:W-:-:S04]  /*30d0*/  SEL R2, RZ, 0x1, P0 ;  /* 0x00000001ff027807 */ /* 0x004fc80000000000 */
[----:B------:R-:W-:Y:S01]  /*30e0*/  LOP3.LUT R11, R11, R2, RZ, 0x3c, !PT ;  /* 0x000000020b0b7212 */ /* 0x000fe200078e3cff */
[----:B----4-:R2:W-:Y:S01]  /*30f0*/  SYNCS.ARRIVE.TRANS64.RED.A1T0 RZ, [R0+URZ], RZ ;  /* 0x000000ff00ff79a7 */ /* 0x0105e200081004ff */
[----:B---3--:R-:W-:Y:S02]  /*3100*/  LOP3.LUT P3, RZ, R6, 0x1, RZ, 0xc0, !PT ;  /* 0x0000000106ff7812 */ /* 0x008fe4000786c0ff */
[----:B------:R-:W-:Y:S01]  /*3110*/  SEL R4, R8, RZ, P0 ;  /* 0x000000ff08047207 */ /* 0x000fe20000000000 */
[----:B--2---:R-:W-:-:S05]  /*3120*/  VIADD R0, R9, 0x1 ;  /* 0x0000000109007836 */ /* 0x004fca0000000000 */
[----:B------:R-:W-:-:S04]  /*3130*/  ISETP.NE.AND P1, PT, R0, 0x2, PT ;  /* 0x000000020000780c */ /* 0x000fc80003f25270 */
[----:B------:R-:W-:Y:S02]  /*3140*/  SEL R3, RZ, 0x1, P1 ;  /* 0x00000001ff037807 */ /* 0x000fe40000800000 */
[----:B------:R-:W-:Y:S02]  /*3150*/  SEL R9, R0, RZ, P1 ;  /* 0x000000ff00097207 */ /* 0x000fe40000800000 */
[----:B------:R-:W-:Y:S01]  /*3160*/  LOP3.LUT R12, R12, R3, RZ, 0x3c, !PT ;  /* 0x000000030c0c7212 */ /* 0x000fe200078e3cff */
[----:B------:R-:W-:Y:S06]  /*3170*/  @P3 BRA `(.L_x_55) ;  /* 0xfffffffc002c3947 */ /* 0x000fec000383ffff */
[----:B------:R-:W-:Y:S01]  /*3180*/  ULEA UR5, UR6, UR7, 0x3 ;  /* 0x0000000706057291 */ /* 0x000fe2000f8e18ff */
[----:B------:R-:W-:-:S08]  /*3190*/  SHF.L.U32 R0, R10, 0x1f, RZ ;  /* 0x0000001f0a007819 */ /* 0x000fd000000006ff */
[----:B------:R-:W2:Y:S02]  /*31a0*/  SYNCS.PHASECHK.TRANS64 P0, [UR5+0x120], R0 ;  /* 0x00012000ff0075a7 */ /* 0x000ea40008001005 */
[----:B--2---:R-:W-:Y:S05]  /*31b0*/  @P0 BRA `(.L_x_56) ;  /* 0x0000000000080947 */ /* 0x004fea0003800000 */
[----:B------:R-:W2:Y:S02]  /*31c0*/  SYNCS.PHASECHK.TRANS64.TRYWAIT P0, [UR5+0x120], R0 ;  /* 0x00012000ff0075a7 */ /* 0x000ea40008001105 */
[----:B--2---:R-:W-:Y:S05]  /*31d0*/  @!P0 BRA `(.L_x_57) ;  /* 0x0000008400dc8947 */ /* 0x004fea0003800000 */
.L_x_56:
[----:B------:R-:W-:-:S04]  /*31e0*/  UIADD3 UR4, UPT, UPT, UR6, 0x1, URZ ;  /* 0x0000000106047890 */ /* 0x000fc8000fffe0ff */
[----:B------:R-:W-:-:S04]  /*31f0*/  UISETP.NE.AND UP0, UPT, UR4, 0x2, UPT ;  /* 0x000000020400788c */ /* 0x000fc8000bf05270 */
[----:B------:R-:W-:Y:S02]  /*3200*/  USEL UR8, URZ, 0x1, UP0 ;  /* 0x00000001ff087887 */ /* 0x000fe40008000000 */
[----:B------:R-:W-:-:S04]  /*3210*/  USEL UR4, UR4, URZ, UP0 ;  /* 0x000000ff04047287 */ /* 0x000fc80008000000 */
[----:B------:R-:W-:Y:S01]  /*3220*/  ULEA UR4, UR4, UR7, 0x3 ;  /* 0x0000000704047291 */ /* 0x000fe2000f8e18ff */
[----:B--2---:R-:W-:-:S04]  /*3230*/  LOP3.LUT R2, R10, UR8, RZ, 0x3c, !PT ;  /* 0x000000080a027c12 */ /* 0x004fc8000f8e3cff */
[----:B------:R-:W-:-:S04]  /*3240*/  SHF.L.U32 R0, R2, 0x1f, RZ ;  /* 0x0000001f02007819 */ /* 0x000fc800000006ff */
[----:B------:R-:W2:Y:S02]  /*3250*/  SYNCS.PHASECHK.TRANS64 P0, [UR4+0x120], R0 ;  /* 0x00012000ff0075a7 */ /* 0x000ea40008001004 */
[----:B-12---:R-:W-:Y:S05]  /*3260*/  @P0 EXIT ;  /* 0x000000000000094d */ /* 0x006fea0003800000 */
[----:B------:R-:W-:Y:S02]  /*3270*/  SHF.L.U32 R2, R2, 0x1f, RZ ;  /* 0x0000001f02027819 */ /* 0x000fe400000006ff */
[----:B------:R-:W-:-:S07]  /*3280*/  MOV R0, UR4 ;  /* 0x0000000400007c02 */ /* 0x000fce0008000f00 */
.L_x_58:
[----:B-1----:R1:W2:Y:S02]  /*3290*/  SYNCS.PHASECHK.TRANS64.TRYWAIT P0, [R0+URZ+0x120], R2 ;  /* 0x00012002000075a7 */ /* 0x0022a400080011ff */
[----:B--2---:R-:W-:Y:S05]  /*32a0*/  @!P0 NANOSLEEP.SYNCS 0x989680 ;  /* 0x009896800000895d */ /* 0x004fea0003900000 */
[----:B------:R-:W2:Y:S02]  /*32b0*/  @!P0 SYNCS.PHASECHK.TRANS64 P0, [R0+URZ+0x120], R2 ;  /* 0x00012002000085a7 */ /* 0x000ea400080010ff */
[----:B--2---:R-:W-:Y:S05]  /*32c0*/  @P0 EXIT ;  /* 0x000000000000094d */ /* 0x004fea0003800000 */
[----:B------:R-:W-:Y:S05]  /*32d0*/  BRA `(.L_x_58) ;  /* 0xfffffffc00ec7947 */ /* 0x000fea000383ffff */
.L_x_51:
[----:B------:R-:W-:-:S09]  /*32e0*/  UISETP.NE.AND UP0, UPT, UR12, URZ, UPT ;  /* 0x000000ff0c00728c */ /* 0x000fd2000bf05270 */
[----:B------:R-:W-:Y:S05]  /*32f0*/  BRA.U UP0, `(.L_x_59) ;  /* 0x0000000d001c7547 */ /* 0x000fea000b800000 */
[----:B------:R-:W-:Y:S01]  /*3300*/  UMOV UR4, 0x40 ;  /* 0x0000004000047882 */ /* 0x000fe20000000000 */
[----:B------:R-:W-:Y:S01]  /*3310*/  NOP ;  /* 0x0000000000007918 */ /* 0x000fe20000000000 */
[----:B------:R-:W-:Y:S01]  /*3320*/  ULEA UR4, UR7, UR4, 0x18 ;  /* 0x0000000407047291 */ /* 0x000fe2000f8ec0ff */
[----:B------:R-:W-:Y:S02]  /*3330*/  UMOV UR5, 0x400 ;  /* 0x0000040000057882 */ /* 0x000fe40000000000 */
[----:B------:R-:W-:-:S06]  /*3340*/  ULEA UR7, UR7, UR5, 0x18 ;  /* 0x0000000507077291 */ /* 0x000fcc000f8ec0ff */
[----:B------:R-:W2:Y:S02]  /*3350*/  LDS.U8 R0, [UR4+0x1c] ;  /* 0x00001c04ff007984 */ /* 0x000ea40008000000 */
[----:B--2---:R-:W-:-:S13]  /*3360*/  ISETP.NE.AND P0, PT, R0, RZ, PT ;  /* 0x000000ff0000720c */ /* 0x004fda0003f05270 */
[----:B------:R-:W-:Y:S05]  /*3370*/  @P0 BRA `(.L_x_60) ;  /* 0x0000000000580947 */ /* 0x000fea0003800000 */
[----:B------:R-:W-:-:S13]  /*3380*/  ELECT P0, URZ, PT ;  /* 0x0000000000ff782f */ /* 0x000fda0003800000 */
[----:B------:R-:W-:Y:S05]  /*3390*/  @!P0 BRA `(.L_x_61) ;  /* 0x0000000000608947 */ /* 0x000fea0003800000 */
[----:B------:R-:W-:Y:S01]  /*33a0*/  UMOV UR5, 0x10 ;  /* 0x0000001000057882 */ /* 0x000fe20000000000 */
[----:B------:R-:W-:Y:S01]  /*33b0*/  HFMA2 R2, -RZ, RZ, 0, 5.9604644775390625e-08 ;  /* 0x00000001ff027431 */ /* 0x000fe200000001ff */
[----:B------:R-:W-:-:S03]  /*33c0*/  MOV R3, 0xffff ;  /* 0x0000ffff00037802 */ /* 0x000fc60000000f00 */
[----:B------:R-:W-:Y:S04]  /*33d0*/  DEPBAR.LE SB2, 0x36 ;  /* 0x0000ad800000791a */ /* 0x000fe80000000000 */
[----:B------:R-:W2:Y:S02]  /*33e0*/  UTCATOMSWS.FIND_AND_SET.ALIGN UP0, UR5, UR5 ;  /* 0x00000005000575e3 */ /* 0x000ea40008000800 */
[----:B--2---:R-:W-:Y:S01]  /*33f0*/  MOV R0, UR5 ;  /* 0x0000000500007c02 */ /* 0x004fe20008000f00 */
[----:B------:R-:W-:Y:S06]  /*3400*/  BRA.U UP0, `(.L_x_62) ;  /* 0x0000000100187547 */ /* 0x000fec000b800000 */
.L_x_63:
[----:B------:R-:W-:Y:S05]  /*3410*/  NANOSLEEP 0x64 ;  /* 0x000000640000795d */ /* 0x000fea0003800000 */
[----:B------:R-:W-:-:S05]  /*3420*/  UMOV UR5, 0x10 ;  /* 0x0000001000057882 */ /* 0x000fca0000000000 */
[----:B------:R-:W-:Y:S04]  /*3430*/  DEPBAR.LE SB2, 0x36 ;  /* 0x0000ad800000791a */ /* 0x000fe80000000000 */
[----:B------:R-:W2:Y:S02]  /*3440*/  UTCATOMSWS.FIND_AND_SET.ALIGN UP0, UR5, UR5 ;  /* 0x00000005000575e3 */ /* 0x000ea40008000800 */
[----:B--2---:R-:W-:Y:S01]  /*3450*/  MOV R0, UR5 ;  /* 0x0000000500007c02 */ /* 0x004fe20008000f00 */
[----:B------:R-:W-:Y:S05]  /*3460*/  BRA.U !UP0, `(.L_x_63) ;  /* 0xfffffffd08e87547 */ /* 0x000fea000b83ffff */
.L_x_62:
[-C--:B------:R-:W-:Y:S02]  /*3470*/  SHF.L.U32 R3, R3, R0.reuse, RZ ;  /* 0x0000000003037219 */ /* 0x080fe400000006ff */
[----:B------:R-:W-:Y:S01]  /*3480*/  SHF.L.U32 R2, R2, R0, RZ ;  /* 0x0000000002027219 */ /* 0x000fe200000006ff */
[----:B------:R-:W-:Y:S02]  /*3490*/  IMAD.SHL.U32 R0, R0, 0x20, RZ ;  /* 0x0000002000007824 */ /* 0x000fe400078e00ff */
[----:B------:R2:W-:Y:S04]  /*34a0*/  ATOMS.OR RZ, [UR4+0x14], R3 ;  /* 0x00001403ffff798c */ /* 0x0005e8000b000004 */
[----:B------:R2:W-:Y:S04]  /*34b0*/  ATOMS.OR RZ, [UR4+0x18], R2 ;  /* 0x00001802ffff798c */ /* 0x0005e8000b000004 */
[----:B------:R2:W-:Y:S01]  /*34c0*/  STS [UR7+0x1a0], R0 ;  /* 0x0001a000ff007988 */ /* 0x0005e20008000807 */
[----:B------:R-:W-:Y:S05]  /*34d0*/  BRA `(.L_x_61) ;  /* 0x0000000000107947 */ /* 0x000fea0003800000 */
.L_x_60:
[----:B------:R-:W-:Y:S02]  /*34e0*/  MOV R0, 0xffffffff ;  /* 0xffffffff00007802 */ /* 0x000fe40000000f00 */
[----:B------:R-:W-:-:S03]  /*34f0*/  MOV R2, 0x3520 ;  /* 0x0000352000027802 */ /* 0x000fc60000000f00 */
[----:B------:R2:W-:Y:S04]  /*3500*/  STS [UR7+0x1a0], R0 ;  /* 0x0001a000ff007988 */ /* 0x0005e80008000807 */
[----:B-12--5:R-:W-:Y:S05]  /*3510*/  CALL.REL.NOINC `($__internal_1_$__cuda_sm10x_tcgen05_guardrail_trap_phase_invalid_during_alloc) ;  /* 0x0000008800407944 */ /* 0x026fea0003c00000 */
.L_x_61:
[----:B------:R-:W-:Y:S05]  /*3520*/  WARPSYNC.ALL ;  /* 0x0000000000007948 */ /* 0x000fea0003800000 */
[----:B------:R-:W3:Y:S01]  /*3530*/  S2UR UR9, SR_CgaCtaId ;  /* 0x00000000000979c3 */ /* 0x000ee20000008800 */
[----:B------:R-:W-:Y:S01]  /*3540*/  UMOV UR4, 0x400 ;  /* 0x0000040000047882 */ /* 0x000fe20000000000 */
[----:B------:R-:W-:-:S06]  /*3550*/  NOP ;  /* 0x0000000000007918 */ /* 0x000fcc0000000000 */
[----:B------:R-:W-:Y:S06]  /*3560*/  BAR.ARV 0x6, 0xa0 ;  /* 0x0182800000007b1d */ /* 0x000fec0000002000 */
[----:B------:R-:W4:Y:S01]  /*3570*/  LDCU UR5, c[0x0][0x38c] ;  /* 0x00007180ff0577ac */ /* 0x000f220008000800 */
[----:B------:R-:W-:Y:S02]  /*3580*/  HFMA2 R12, -RZ, RZ, 0, 0 ;  /* 0x00000000ff0c7431 */ /* 0x000fe400000001ff */
[----:B------:R-:W-:Y:S02]  /*3590*/  IMAD.MOV.U32 R7, RZ, RZ, 0x1 ;  /* 0x00000001ff077424 */ /* 0x000fe400078e00ff */
[----:B--2---:R-:W-:Y:S01]  /*35a0*/  IMAD.MOV.U32 R2, RZ, RZ, RZ ;  /* 0x000000ffff027224 */ /* 0x004fe200078e00ff */
[----:B------:R-:W-:Y:S01]  /*35b0*/  UMOV UR11, URZ ;  /* 0x000000ff000b7c82 */ /* 0x000fe20008000000 */
[----:B------:R-:W-:Y:S01]  /*35c0*/  UMOV UR18, URZ ;  /* 0x000000ff00127c82 */ /* 0x000fe20008000000 */
[----:B------:R-:W-:Y:S01]  /*35d0*/  UMOV UR20, 0x0 ;  /* 0x0000000000147882 */ /* 0x000fe20000000000 */
[----:B------:R-:W-:Y:S01]  /*35e0*/  UMOV UR21, 0x82c0010 ;  /* 0x082c001000157882 */ /* 0x000fe20000000000 */
[----:B---3--:R-:W-:Y:S01]  /*35f0*/  ULEA UR9, UR9, UR4, 0x18 ;  /* 0x0000000409097291 */ /* 0x008fe2000f8ec0ff */
[----:B------:R-:W2:Y:S03]  /*3600*/  LDCU UR4, c[0x0][0x38c] ;  /* 0x00007180ff0477ac */ /* 0x000ea60008000800 */
[----:B------:R-:W-:-:S02]  /*3610*/  UIADD3 UR10, UPT, UPT, UR9, 0x16300, URZ ;  /* 0x00016300090a7890 */ /* 0x000fc4000fffe0ff */
[----:B----4-:R-:W-:-:S03]  /*3620*/  UISETP.GE.AND UP4, UPT, UR5, 0x1, UPT ;  /* 0x000000010500788c */ /* 0x010fc6000bf86270 */
[----:B------:R-:W3:Y:S01]  /*3630*/  LDS R0, [UR9+0x1a0] ;  /* 0x0001a009ff007984 */ /* 0x000ee20008000800 */
[----:B------:R-:W-:-:S04]  /*3640*/  USHF.R.U32.HI UR10, URZ, 0x4, UR10 ;  /* 0x00000004ff0a7899 */ /* 0x000fc8000801160a */
[----:B------:R-:W-:-:S04]  /*3650*/  ULOP3.LUT UR10, UR10, 0x3fff, URZ, 0xc0, !UPT ;  /* 0x00003fff0a0a7892 */ /* 0x000fc8000f8ec0ff */
[----:B------:R-:W-:Y:S02]  /*3660*/  ULOP3.LUT UR10, UR10, 0x10000, URZ, 0xfc, !UPT ;  /* 0x000100000a0a7892 */ /* 0x000fe4000f8efcff */
[----:B--2---:R-:W-:-:S04]  /*3670*/  UIADD3 UR4, UPT, UPT, UR4, 0xf, URZ ;  /* 0x0000000f04047890 */ /* 0x004fc8000fffe0ff */
[----:B------:R-:W-:-:S04]  /*3680*/  USHF.R.S32.HI UR8, URZ, 0x1f, UR4 ;  /* 0x0000001fff087899 */ /* 0x000fc80008011404 */
[----:B------:R-:W-:Y:S02]  /*3690*/  ULEA.HI UR8, UR8, UR4, URZ, 0x4 ;  /* 0x0000000408087291 */ /* 0x000fe4000f8f20ff */
[----:B------:R-:W-:Y:S02]  /*36a0*/  UIADD3 UR4, UPT, UPT, UR9, 0x24300, URZ ;  /* 0x0002430009047890 */ /* 0x000fe4000fffe0ff */
[----:B------:R-:W-:Y:S02]  /*36b0*/  USHF.R.S32.HI UR8, URZ, 0x4, UR8 ;  /* 0x00000004ff087899 */ /* 0x000fe40008011408 */
[----:B------:R-:W-:Y:S02]  /*36c0*/  USHF.R.U32.HI UR4, URZ, 0x4, UR4 ;  /* 0x00000004ff047899 */ /* 0x000fe40008011604 */
[----:B------:R-:W-:Y:S02]  /*36d0*/  UISETP.LT.AND UP0, UPT, UR8, 0x1, UPT ;  /* 0x000000010800788c */ /* 0x000fe4000bf01270 */
[----:B------:R-:W-:-:S02]  /*36e0*/  ULOP3.LUT UR4, UR4, 0x3fff, URZ, 0xc0, !UPT ;  /* 0x00003fff04047892 */ /* 0x000fc4000f8ec0ff */
[----:B------:R-:W-:Y:S02]  /*36f0*/  USEL UR15, UR8, 0x1, !UP0 ;  /* 0x00000001080f7887 */ /* 0x000fe4000c000000 */
[----:B------:R-:W-:Y:S02]  /*3700*/  ULOP3.LUT UR4, UR4, 0x10000, URZ, 0xfc, !UPT ;  /* 0x0001000004047892 */ /* 0x000fe4000f8efcff */
[----:B------:R-:W-:Y:S01]  /*3710*/  UIADD3 UR15, UPT, UPT, -UR15, URZ, URZ ;  /* 0x000000ff0f0f7290 */ /* 0x000fe2000fffe1ff */
[----:B---3--:R-:W-:Y:S02]  /*3720*/  R2UR UR12, R0 ;  /* 0x00000000000c72ca */ /* 0x008fe400000e0000 */
[----:B------:R-:W-:-:S13]  /*3730*/  MOV R0, RZ ;  /* 0x000000ff00007202 */ /* 0x000fda0000000f00 */
.L_x_70:
[----:B------:R-:W-:Y:S02]  /*3740*/  LEA R3, R2, UR9, 0x3 ;  /* 0x0000000902037c11 */ /* 0x000fe4000f8e18ff */
[----:B------:R-:W-:Y:S02]  /*3750*/  SHF.L.U32 R4, R12, 0x1f, RZ ;  /* 0x0000001f0c047819 */ /* 0x000fe400000006ff */
[----:B------:R-:W-:Y:S01]  /*3760*/  PLOP3.LUT P0, PT, PT, PT, UP4, 0x80, 0x8 ;  /* 0x000000000008781c */ /* 0x000fe20003f0f048 */
[----:B------:R-:W-:Y:S01]  /*3770*/  VIADD R5, R3, 0x120 ;  /* 0x0000012003057836 */ /* 0x000fe20000000000 */
[----:B--2---:R-:W2:Y:S02]  /*3780*/  SYNCS.PHASECHK.TRANS64.TRYWAIT P1, [R3+URZ+0x110], R4 ;  /* 0x00011004030075a7 */ /* 0x004ea400080211ff */
[----:B--2---:R-:W-:Y:S09]  /*3790*/  @!P1 BRA `(.L_x_64) ;  /* 0x0000008000849947 */ /* 0x004ff20003800000 */
.L_x_156:
[----:B------:R-:W-:Y:S01]  /*37a0*/  LEA R6, R2, UR9, 0x4 ;  /* 0x0000000902067c11 */ /* 0x000fe2000f8e20ff */
[----:B------:R-:W-:Y:S01]  /*37b0*/  @UP4 ULEA UR5, UR18, UR9, 0x3 ;  /* 0x0000000912054291 */ /* 0x000fe2000f8e18ff */
[----:B------:R-:W-:Y:S01]  /*37c0*/  PLOP3.LUT P1, PT, PT, PT, PT, 0x80, 0x8 ;  /* 0x000000000008781c */ /* 0x000fe20003f2f070 */
[----:B------:R-:W-:Y:S01]  /*37d0*/  ULEA UR14, UR11, UR9, 0x3 ;  /* 0x000000090b0e7291 */ /* 0x000fe2000f8e18ff */
[----:B------:R-:W-:Y:S01]  /*37e0*/  PRMT R5, RZ, 0x654, R5 ;  /* 0x00000654ff057816 */ /* 0x000fe20000000005 */
[----:B------:R3:W4:Y:S01]  /*37f0*/  LDS.128 R8, [R6+0x180] ;  /* 0x0001800006087984 */ /* 0x0007220000000c00 */
[----:B--2---:R-:W-:Y:S02]  /*3800*/  @P0 SHF.L.U32 R4, R0, 0x1f, RZ ;  /* 0x0000001f00040819 */ /* 0x004fe400000006ff */
[----:B------:R-:W-:Y:S01]  /*3810*/  SHF.L.U32 R3, R7, 0x1f, RZ ;  /* 0x0000001f07037819 */ /* 0x000fe200000006ff */
[----:B------:R-:W-:Y:S01]  /*3820*/  @!PT LDS RZ, [RZ] ;  /* 0x00000000fffff984 */ /* 0x000fe20000000800 */
[----:B------:R-:W-:Y:S01]  /*3830*/  @!PT LDS RZ, [RZ] ;  /* 0x00000000fffff984 */ /* 0x000fe20000000800 */
[----:B------:R-:W-:Y:S01]  /*3840*/  @!PT LDS RZ, [RZ] ;  /* 0x00000000fffff984 */ /* 0x000fe20000000800 */
[----:B------:R-:W-:Y:S01]  /*3850*/  @!PT LDS RZ, [RZ] ;  /* 0x00000000fffff984 */ /* 0x000fe20000000800 */
[----:B------:R2:W-:Y:S06]  /*3860*/  MEMBAR.ALL.CTA ;  /* 0x0000000000007992 */ /* 0x0005ec0000008000 */
[----:B--2---:R-:W2:Y:S02]  /*3870*/  FENCE.VIEW.ASYNC.S ;  /* 0x00000000000073c6 */ /* 0x004ea40000000000 */
[----:B--2---:R3:W-:Y:S01]  /*3880*/  SYNCS.ARRIVE.TRANS64.RED.A1T0 RZ, [R5+URZ], RZ ;  /* 0x000000ff05ff79a7 */ /* 0x0047e200081004ff */
[----:B------:R3:W2:Y:S01]  /*3890*/  @P0 SYNCS.PHASECHK.TRANS64.TRYWAIT P1, [UR5], R4 ;  /* 0x00000004ff0005a7 */ /* 0x0006a20008021105 */
[----:B------:R-:W1:Y:S02]  /*38a0*/  SYNCS.PHASECHK.TRANS64.TRYWAIT P0, [UR14+0x140], R3 ;  /* 0x00014003ff0075a7 */ /* 0x000e64000800110e */
[----:B-1234-:R-:W-:Y:S05]  /*38b0*/  @!P0 BRA `(.L_x_65) ;  /* 0x0000008000508947 */ /* 0x01efea0003800000 */
.L_x_158:
[----:B-1----:R-:W-:Y:S01]  /*38c0*/  IADD3 R4, PT, PT, R2, 0x1, RZ ;  /* 0x0000000102047810 */ /* 0x002fe20007ffe0ff */
[----:B------:R-:W-:Y:S06]  /*38d0*/  BRA.U !UP4, `(.L_x_66) ;  /* 0x000000010c887547 */ /* 0x000fec000b800000 */
[----:B------:R-:W-:Y:S02]  /*38e0*/  UIMAD UR13, UR11, 0xb0, UR12 ;  /* 0x000000b00b0d78a4 */ /* 0x000fe4000f8e020c */
[----:B------:R-:W-:Y:S01]  /*38f0*/  UPLOP3.LUT UP2, UPT, UPT, UPT, UPT, 0x40, 0x4 ;  /* 0x000000000004789c */ /* 0x000fe20003f4e870 */
[----:B------:R-:W-:Y:S01]  /*3900*/  UMOV UR17, UR15 ;  /* 0x0000000f00117c82 */ /* 0x000fe20008000000 */
[----:B------:R-:W-:Y:S01]  /*3910*/  UMOV UR16, UR8 ;  /* 0x0000000800107c82 */ /* 0x000fe20008000000 */
[----:B------:R-:W-:-:S08]  /*3920*/  UMOV UR5, UR18 ;  /* 0x0000001200057c82 */ /* 0x000fd00008000000 */
.L_x_69:
[----:B------:R-:W-:Y:S02]  /*3930*/  UIADD3 UR17, UPT, UPT, UR17, 0x1, URZ ;  /* 0x0000000111117890 */ /* 0x000fe4000fffe0ff */
[----:B-1----:R-:W-:Y:S02]  /*3940*/  ULEA UR7, UR5, UR9, 0x3 ;  /* 0x0000000905077291 */ /* 0x002fe4000f8e18ff */
[----:B------:R-:W-:Y:S01]  /*3950*/  UISETP.NE.AND UP3, UPT, UR17, URZ, UPT ;  /* 0x000000ff1100728c */ /* 0x000fe2000bf65270 */
[----:B--2---:R-:W-:Y:S10]  /*3960*/  @P1 BRA `(.L_x_67) ;  /* 0x00000000000c1947 */ /* 0x004ff40003800000 */
[----:B------:R-:W-:Y:S04]  /*3970*/  SHF.L.U32 R3, R0, 0x1f, RZ ;  /* 0x0000001f00037819 */ /* 0x000fe800000006ff */
[----:B------:R-:W1:Y:S02]  /*3980*/  SYNCS.PHASECHK.TRANS64.TRYWAIT P0, [UR7], R3 ;  /* 0x00000003ff0075a7 */ /* 0x000e640008001107 */
[----:B-1----:R-:W-:Y:S05]  /*3990*/  @!P0 BRA `(.L_x_68) ;  /* 0x0000008000308947 */ /* 0x002fea0003800000 */
.L_x_67:
[----:B------:R-:W-:Y:S01]  /*39a0*/  UISETP.NE.AND UP0, UPT, UR16, 0x1, UPT ;  /* 0x000000011000788c */ /* 0x000fe2000bf05270 */
[----:B------:R-:W-:Y:S01]  /*39b0*/  PLOP3.LUT P1, PT, PT, PT, PT, 0x80, 0x8 ;  /* 0x000000000008781c */ /* 0x000fe20003f2f070 */
[----:B------:R-:W-:Y:S02]  /*39c0*/  UIADD3 UR18, UPT, UPT, UR5, 0x1, URZ ;  /* 0x0000000105127890 */ /* 0x000fe4000fffe0ff */
[----:B------:R-:W-:Y:S02]  /*39d0*/  ULEA UR22, UR5, UR10, 0x8 ;  /* 0x0000000a05167291 */ /* 0x000fe4000f8e40ff */
[----:B------:R-:W-:Y:S01]  /*39e0*/  UISETP.NE.AND UP1, UPT, UR18, 0xe, UPT ;  /* 0x0000000e1200788c */ /* 0x000fe2000bf25270 */
[----:B------:R-:W-:Y:S01]  /*39f0*/  PLOP3.LUT P0, PT, PT, PT, UP0, 0x80, 0x8 ;  /* 0x000000000008781c */ /* 0x000fe20003f0f008 */
[----:B------:R-:W-:Y:S02]  /*3a00*/  UIADD3 UR16, UPT, UPT, UR16, -0x1, URZ ;  /* 0xffffffff10107890 */ /* 0x000fe4000fffe0ff */
[----:B------:R-:W-:Y:S02]  /*3a10*/  USEL UR6, URZ, 0x1, UP1 ;  /* 0x00000001ff067887 */ /* 0x000fe40008800000 */
[----:B------:R-:W-:Y:S01]  /*3a20*/  USEL UR18, UR18, URZ, UP1 ;  /* 0x000000ff12127287 */ /* 0x000fe20008800000 */
[----:B------:R-:W-:Y:S03]  /*3a30*/  UMOV UR23, 0xc0004010 ;  /* 0xc000401000177882 */ /* 0x000fe60000000000 */
[----:B------:R-:W-:Y:S01]  /*3a40*/  @UP0 ULEA UR19, UR18, UR9, 0x3 ;  /* 0x0000000912130291 */ /* 0x000fe2000f8e18ff */
[----:B------:R-:W-:Y:S01]  /*3a50*/  LOP3.LUT R0, R0, UR6, RZ, 0x3c, !PT ;  /* 0x0000000600007c12 */ /* 0x000fe2000f8e3cff */
[----:B------:R-:W-:Y:S03]  /*3a60*/  UIMAD UR6, UR5, 0x160, UR4 ;  /* 0x00000160050678a4 */ /* 0x000fe6000f8e0204 */
[----:B-1----:R-:W-:Y:S01]  /*3a70*/  @P0 SHF.L.U32 R2, R0, 0x1f, RZ ;  /* 0x0000001f00020819 */ /* 0x002fe200000006ff */
[----:B------:R-:W-:Y:S03]  /*3a80*/  UMOV UR5, UR18 ;  /* 0x0000001200057c82 */ /* 0x000fe60008000000 */
[----:B------:R1:W2:Y:S01]  /*3a90*/  @P0 SYNCS.PHASECHK.TRANS64.TRYWAIT P1, [UR19], R2 ;  /* 0x00000002ff0005a7 */ /* 0x0002a20008021113 */
[----:B------:R-:W-:Y:S03]  /*3aa0*/  UIADD3 UR19, UPT, UPT, UR7, 0x70, URZ ;  /* 0x0000007007137890 */ /* 0x000fe6000fffe0ff */
[----:B------:R-:W-:Y:S02]  /*3ab0*/  UMOV UR7, 0xc0004010 ;  /* 0xc000401000077882 */ /* 0x000fe40000000000 */
[----:B------:R1:W-:Y:S01]  /*3ac0*/  UTCHMMA gdesc[UR22], gdesc[UR6], tmem[UR13], tmem[UR20], idesc[UR21], UP2 ;  /* 0x00ff1406160075ea */ /* 0x0003e2000900000d */
[----:B------:R-:W-:Y:S03]  /*3ad0*/  UPLOP3.LUT UP2, UPT, UPT, UPT, UPT, 0x80, 0x8 ;  /* 0x000000000008789c */ /* 0x000fe60003f4f070 */
[----:B------:R1:W-:Y:S01]  /*3ae0*/  UTCBAR [UR19], URZ ;  /* 0x000000ff130073e9 */ /* 0x0003e200080000ff */
[----:B------:R-:W-:Y:S07]  /*3af0*/  BRA.U UP3, `(.L_x_69) ;  /* 0xfffffffd038c7547 */ /* 0x000fee000b83ffff */
.L_x_66:
[----:B------:R-:W-:Y:S01]  /*3b00*/  UIADD3 UR11, UPT, UPT, UR11, 0x1, URZ ;  /* 0x000000010b0b7890 */ /* 0x000fe2000fffe0ff */
[----:B------:R-:W-:Y:S01]  /*3b10*/  LOP3.LUT P0, RZ, R10, 0x1, RZ, 0xc0, !PT ;  /* 0x000000010aff7812 */ /* 0x000fe2000780c0ff */
[----:B------:R-:W-:Y:S01]  /*3b20*/  UIADD3 UR14, UPT, UPT, UR14, 0x130, URZ ;  /* 0x000001300e0e7890 */ /* 0x000fe2000fffe0ff */
[----:B--2---:R-:W-:Y:S01]  /*3b30*/  ISETP.NE.AND P1, PT, R4, 0x2, PT ;  /* 0x000000020400780c */ /* 0x004fe20003f25270 */
[----:B------:R-:W-:-:S03]  /*3b40*/  UISETP.NE.AND UP0, UPT, UR11, 0x2, UPT ;  /* 0x000000020b00788c */ /* 0x000fc6000bf05270 */
[----:B-1----:R-:W-:Y:S01]  /*3b50*/  SEL R2, RZ, 0x1, P1 ;  /* 0x00000001ff027807 */ /* 0x002fe20000800000 */
[----:B------:R-:W-:Y:S02]  /*3b60*/  USEL UR5, URZ, 0x1, UP0 ;  /* 0x00000001ff057887 */ /* 0x000fe40008000000 */
[----:B------:R-:W-:Y:S01]  /*3b70*/  USEL UR11, UR11, URZ, UP0 ;  /* 0x000000ff0b0b7287 */ /* 0x000fe20008000000 */
[----:B------:R2:W-:Y:S01]  /*3b80*/  UTCBAR [UR14], URZ ;  /* 0x000000ff0e0073e9 */ /* 0x0005e200080000ff */
[----:B------:R-:W-:Y:S02]  /*3b90*/  LOP3.LUT R12, R12, R2, RZ, 0x3c, !PT ;  /* 0x000000020c0c7212 */ /* 0x000fe400078e3cff */
[----:B------:R-:W-:Y:S02]  /*3ba0*/  LOP3.LUT R7, R7, UR5, RZ, 0x3c, !PT ;  /* 0x0000000507077c12 */ /* 0x000fe4000f8e3cff */
[----:B------:R-:W-:Y:S01]  /*3bb0*/  SEL R2, R4, RZ, P1 ;  /* 0x000000ff04027207 */ /* 0x000fe20000800000 */
[----:B------:R-:W-:Y:S06]  /*3bc0*/  @P0 BRA `(.L_x_70) ;  /* 0xfffffff800dc0947 */ /* 0x000fec000383ffff */
[----:B------:R-:W1:Y:S01]  /*3bd0*/  S2UR UR4, SR_CgaCtaId ;  /* 0x00000000000479c3 */ /* 0x000e620000008800 */
[----:B------:R-:W-:Y:S01]  /*3be0*/  ELECT P0, URZ, PT ;  /* 0x0000000000ff782f */ /* 0x000fe20003800000 */
[----:B------:R-:W-:Y:S01]  /*3bf0*/  IMAD.MOV.U32 R2, RZ, RZ, 0x1 ;  /* 0x00000001ff027424 */ /* 0x000fe200078e00ff */
[----:B------:R-:W-:Y:S01]  /*3c00*/  UIADD3 UR9, UPT, UPT, UR9, 0x140, URZ ;  /* 0x0000014009097890 */ /* 0x000fe2000fffe0ff */
[----:B------:R-:W-:Y:S01]  /*3c10*/  SHF.L.U32 R0, R7, 0x1f, RZ ;  /* 0x0000001f07007819 */ /* 0x000fe200000006ff */
[----:B------:R-:W-:-:S03]  /*3c20*/  UMOV UR5, 0x40 ;  /* 0x0000004000057882 */ /* 0x000fc60000000000 */
[----:B------:R-:W-:Y:S01]  /*3c30*/  UVIRTCOUNT.DEALLOC.SMPOOL 0x80 ;  /* 0x000000800000784c */ /* 0x000fe20000000000 */
[----:B-1----:R-:W-:Y:S02]  /*3c40*/  ULEA UR4, UR4, UR5, 0x18 ;  /* 0x0000000504047291 */ /* 0x002fe4000f8ec0ff */
[----:B------:R-:W-:-:S07]  /*3c50*/  ULEA UR5, UR11, UR9, 0x3 ;  /* 0x000000090b057291 */ /* 0x000fce000f8e18ff */
[----:B------:R1:W-:Y:S02]  /*3c60*/  @P0 STS.U8 [UR4+0x1c], R2 ;  /* 0x00001c02ff000988 */ /* 0x0003e40008000004 */
[----:B------:R-:W3:Y:S02]  /*3c70*/  SYNCS.PHASECHK.TRANS64.TRYWAIT P0, [UR5], R0 ;  /* 0x00000000ff0075a7 */ /* 0x000ee40008001105 */
[----:B-1-3--:R-:W-:Y:S05]  /*3c80*/  @!P0 BRA `(.L_x_71) ;  /* 0x0000007c008c8947 */ /* 0x00afea0003800000 */
.L_x_161:
[----:B------:R-:W-:-:S04]  /*3c90*/  UIADD3 UR6, UPT, UPT, UR11, 0x1, URZ ;  /* 0x000000010b067890 */ /* 0x000fc8000fffe0ff */
[----:B------:R-:W-:-:S04]  /*3ca0*/  UISETP.NE.AND UP0, UPT, UR6, 0x2, UPT ;  /* 0x000000020600788c */ /* 0x000fc8000bf05270 */
[----:B------:R-:W-:Y:S02]  /*3cb0*/  USEL UR5, URZ, 0x1, UP0 ;  /* 0x00000001ff057887 */ /* 0x000fe40008000000 */
[----:B------:R-:W-:-:S04]  /*3cc0*/  USEL UR6, UR6, URZ, UP0 ;  /* 0x000000ff06067287 */ /* 0x000fc80008000000 */
[----:B------:R-:W-:Y:S01]  /*3cd0*/  ULEA UR6, UR6, UR9, 0x3 ;  /* 0x0000000906067291 */ /* 0x000fe2000f8e18ff */
[----:B-1----:R-:W-:-:S04]  /*3ce0*/  LOP3.LUT R0, R7, UR5, RZ, 0x3c, !PT ;  /* 0x0000000507007c12 */ /* 0x002fc8000f8e3cff */
[----:B------:R-:W-:-:S04]  /*3cf0*/  SHF.L.U32 R0, R0, 0x1f, RZ ;  /* 0x0000001f00007819 */ /* 0x000fc800000006ff */
[----:B------:R-:W1:Y:S02]  /*3d00*/  SYNCS.PHASECHK.TRANS64.TRYWAIT P0, [UR6], R0 ;  /* 0x00000000ff0075a7 */ /* 0x000e640008001106 */
[----:B-1----:R-:W-:Y:S05]  /*3d10*/  @!P0 BRA `(.L_x_72) ;  /* 0x0000007c00808947 */ /* 0x002fea0003800000 */
.L_x_163:
[----:B------:R-:W-:Y:S01]  /*3d20*/  NOP ;  /* 0x0000000000007918 */ /* 0x000fe20000000000 */
[----:B-1----:R-:W1:Y:S01]  /*3d30*/  LDS R0, [UR4+0x14] ;  /* 0x00001404ff007984 */ /* 0x002e620008000800 */
[----:B------:R-:W-:Y:S01]  /*3d40*/  ULOP3.LUT UR6, UR12, 0xffff, URZ, 0xc0, !UPT ;  /* 0x0000ffff0c067892 */ /* 0x000fe2000f8ec0ff */
[----:B------:R-:W-:Y:S01]  /*3d50*/  UMOV UR8, 0xffff ;  /* 0x0000ffff00087882 */ /* 0x000fe20000000000 */
[----:B------:R-:W-:Y:S02]  /*3d60*/  UMOV UR5, 0x1 ;  /* 0x0000000100057882 */ /* 0x000fe40000000000 */
[----:B------:R-:W-:-:S04]  /*3d70*/  USHF.R.U32.HI UR6, URZ, 0x5, UR6 ;  /* 0x00000005ff067899 */ /* 0x000fc80008011606 */
[----:B------:R-:W-:Y:S02]  /*3d80*/  USHF.L.U32 UR8, UR8, UR6, URZ ;  /* 0x0000000608087299 */ /* 0x000fe400080006ff */
[----:B------:R-:W-:-:S04]  /*3d90*/  USHF.L.U32 UR5, UR5, UR6, URZ ;  /* 0x0000000605057299 */ /* 0x000fc800080006ff */
[----:B-1----:R-:W-:-:S04]  /*3da0*/  LOP3.LUT R0, R0, UR8, RZ, 0xc0, !PT ;  /* 0x0000000800007c12 */ /* 0x002fc8000f8ec0ff */
[----:B------:R-:W-:-:S13]  /*3db0*/  ISETP.NE.AND P0, PT, R0, UR8, PT ;  /* 0x0000000800007c0c */ /* 0x000fda000bf05270 */
[----:B------:R-:W-:Y:S05]  /*3dc0*/  @P0 BRA `(.L_x_73) ;  /* 0x0000000000580947 */ /* 0x000fea0003800000 */
[----:B------:R-:W1:Y:S02]  /*3dd0*/  LDS R0, [UR4+0x18] ;  /* 0x00001804ff007984 */ /* 0x000e640008000800 */
[----:B-1----:R-:W-:-:S04]  /*3de0*/  LOP3.LUT R0, R0, UR5, RZ, 0xc0, !PT ;  /* 0x0000000500007c12 */ /* 0x002fc8000f8ec0ff */
[----:B------:R-:W-:-:S13]  /*3df0*/  ISETP.NE.AND P0, PT, R0, UR5, PT ;  /* 0x0000000500007c0c */ /* 0x000fda000bf05270 */
[----:B------:R-:W-:Y:S05]  /*3e00*/  @P0 BRA `(.L_x_74) ;  /* 0x00000000003c0947 */ /* 0x000fea0003800000 */
[----:B------:R-:W1:Y:S01]  /*3e10*/  S2R R2, SR_LANEID ;  /* 0x0000000000027919 */ /* 0x000e620000000000 */
[----:B------:R-:W-:Y:S01]  /*3e20*/  ULOP3.LUT UR8, URZ, UR8, URZ, 0x33, !UPT ;  /* 0x00000008ff087292 */ /* 0x000fe2000f8e33ff */
[----:B------:R-:W-:Y:S02]  /*3e30*/  VOTEU.ANY UR7, UPT, PT ;  /* 0x0000000000077886 */ /* 0x000fe400038e0100 */
[----:B------:R-:W-:-:S03]  /*3e40*/  UFLO.U32 UR7, UR7 ;  /* 0x00000007000772bd */ /* 0x000fc600080e0000 */
[----:B------:R-:W-:-:S04]  /*3e50*/  IMAD.U32 R0, RZ, RZ, UR8 ;  /* 0x00000008ff007e24 */ /* 0x000fc8000f8e00ff */
[----:B------:R3:W4:Y:S02]  /*3e60*/  REDUX UR6, R0 ;  /* 0x00000000000673c4 */ /* 0x0007240000000000 */
[----:B------:R1:W-:Y:S02]  /*3e70*/  UTCATOMSWS.AND URZ, UR8 ;  /* 0x0000000800ff79e3 */ /* 0x0003e40008000000 */
[----:B-1----:R-:W-:Y:S02]  /*3e80*/  ISETP.EQ.U32.AND P0, PT, R2, UR7, PT ;  /* 0x0000000702007c0c */ /* 0x002fe4000bf02070 */
[----:B---3--:R-:W-:Y:S02]  /*3e90*/  LOP3.LUT R0, RZ, UR5, RZ, 0x33, !PT ;  /* 0x00000005ff007c12 */ /* 0x008fe4000f8e33ff */
[----:B----4-:R-:W-:Y:S02]  /*3ea0*/  MOV R2, UR6 ;  /* 0x0000000600027c02 */ /* 0x010fe40008000f00 */
[----:B------:R-:W1:Y:S07]  /*3eb0*/  REDUX UR5, R0 ;  /* 0x00000000000573c4 */ /* 0x000e6e0000000000 */
[----:B------:R3:W-:Y:S01]  /*3ec0*/  @P0 ATOMS.AND RZ, [UR4+0x14], R2 ;  /* 0x00001402ffff098c */ /* 0x0007e2000a800004 */
[----:B-1----:R-:W-:-:S05]  /*3ed0*/  IMAD.U32 R0, RZ, RZ, UR5 ;  /* 0x00000005ff007e24 */ /* 0x002fca000f8e00ff */
[----:B------:R3:W-:Y:S01]  /*3ee0*/  @P0 ATOMS.AND RZ, [UR4+0x18], R0 ;  /* 0x00001800ffff098c */ /* 0x0007e2000a800004 */
[----:B------:R-:W-:Y:S05]  /*3ef0*/  BRA `(.L_x_75) ;  /* 0x0000000000147947 */ /* 0x000fea0003800000 */
.L_x_74:
[----:B------:R-:W-:Y:S02]  /*3f00*/  MOV R2, 0x3f20 ;  /* 0x00003f2000027802 */ /* 0x000fe40000000f00 */
[----:B--2--5:R-:W-:Y:S05]  /*3f10*/  CALL.REL.NOINC `($__internal_0_$__cuda_sm10x_tcgen05_guardrail_trap_col_being_dealloced_not_returned_by_alloc) ;  /* 0x0000007c00b47944 */ /* 0x024fea0003c00000 */
[----:B------:R-:W-:Y:S05]  /*3f20*/  BRA `(.L_x_75) ;  /* 0x0000000000087947 */ /* 0x000fea0003800000 */
.L_x_73:
[----:B------:R-:W-:Y:S02]  /*3f30*/  MOV R2, 0x3f50 ;  /* 0x00003f5000027802 */ /* 0x000fe40000000f00 */
[----:B--2--5:R-:W-:Y:S05]  /*3f40*/  CALL.REL.NOINC `($__internal_2_$__cuda_sm10x_tcgen05_guardrail_trap_unallocated_columns_being_dealloced) ;  /* 0x0000007c00c07944 */ /* 0x024fea0003c00000 */
.L_x_75:
[----:B------:R-:W-:Y:S01]  /*3f50*/  NOP ;  /* 0x0000000000007918 */ /* 0x000fe20000000000 */
[----:B--2---:R-:W-:Y:S05]  /*3f60*/  EXIT ;  /* 0x000000000000794d */ /* 0x004fea0003800000 */
.L_x_59:
[----:B------:R-:W-:-:S09]  /*3f70*/  UISETP.NE.OR UP0, UPT, UR12, 0x3, !UP3 ;  /* 0x000000030c00788c */ /* 0x000fd2000df05670 */
[----:B------:R-:W-:Y:S05]  /*3f80*/  BRA.U UP0, `(.L_x_76) ;  /* 0x0000001100247547 */ /* 0x000fea000b800000 */
[----:B------:R-:W2:Y:S01]  /*3f90*/  LDCU.64 UR4, c[0x0][0x888] ;  /* 0x00011100ff0477ac */ /* 0x000ea20008000a00 */
[----:B------:R-:W-:Y:S02]  /*3fa0*/  HFMA2 R10, -RZ, RZ, 0, 0 ;  /* 0x00000000ff0a7431 */ /* 0x000fe400000001ff */
[----:B------:R-:W-:Y:S01]  /*3fb0*/  IMAD.MOV.U32 R9, RZ, RZ, 0x1 ;  /* 0x00000001ff097424 */ /* 0x000fe200078e00ff */
[----:B------:R-:W-:Y:S01]  /*3fc0*/  MOV R11, 0xb000 ;  /* 0x0000b000000b7802 */ /* 0x000fe20000000f00 */
[----:B------:R-:W3:Y:S01]  /*3fd0*/  LDCU UR44, c[0x0][0x370] ;  /* 0x00006e00ff2c77ac */ /* 0x000ee20008000800 */
[----:B------:R-:W-:Y:S01]  /*3fe0*/  IMAD.MOV.U32 R8, RZ, RZ, RZ ;  /* 0x000000ffff087224 */ /* 0x000fe200078e00ff */
[----:B------:R-:W3:Y:S01]  /*3ff0*/  LDCU.128 UR40, c[0x0][0xb10] ;  /* 0x00016200ff2877ac */ /* 0x000ee20008000c00 */
[----:B------:R-:W4:Y:S01]  /*4000*/  LDCU UR39, c[0x0][0x374] ;  /* 0x00006e80ff2777ac */ /* 0x000f220008000800 */
[----:B------:R-:W1:Y:S01]  /*4010*/  LDCU.64 UR30, c[0x0][0x890] ;  /* 0x00011200ff1e77ac */ /* 0x000e620008000a00 */
[----:B--2---:R-:W-:Y:S01]  /*4020*/  UISETP.NE.U32.AND UP0, UPT, UR4, URZ, UPT ;  /* 0x000000ff0400728c */ /* 0x004fe2000bf05070 */
[----:B------:R-:W2:Y:S01]  /*4030*/  LDCU UR21, c[0x0][0xb0c] ;  /* 0x00016180ff1577ac */ /* 0x000ea20008000800 */
[----:B------:R-:W2:Y:S01]  /*4040*/  LDCU UR38, c[0x0][0xb20] ;  /* 0x00016400ff2677ac */ /* 0x000ea20008000800 */
[----:B------:R-:W2:Y:S01]  /*4050*/  LDCU UR4, c[0x0][0xb30] ;  /* 0x00016600ff0477ac */ /* 0x000ea20008000800 */
[----:B---3--:R-:W-:-:S02]  /*4060*/  UIMAD.WIDE.U32 UR10, UR44, UR40, URZ ;  /* 0x000000282c0a72a5 */ /* 0x008fc4000f8e00ff */
[----:B----4-:R-:W-:Y:S02]  /*4070*/  UIMAD.WIDE.U32 UR8, UR39, UR43, URZ ;  /* 0x0000002b270872a5 */ /* 0x010fe4000f8e00ff */
[----:B------:R-:W-:Y:S02]  /*4080*/  UISETP.NE.AND.EX UP6, UPT, UR5, URZ, UPT, UP0 ;  /* 0x000000ff0500728c */ /* 0x000fe4000bfc5300 */
[----:B-1----:R-:W-:Y:S02]  /*4090*/  UISETP.NE.AND UP0, UPT, UR13, 0x1, UPT ;  /* 0x000000010d00788c */ /* 0x002fe4000bf05270 */
[----:B------:R-:W-:Y:S01]  /*40a0*/  UISETP.NE.U32.AND UP0, UPT, UR30, URZ, UPT ;  /* 0x000000ff1e00728c */ /* 0x000fe2000bf05070 */
[----:B------:R-:W-:Y:S01]  /*40b0*/  UMOV UR6, 0x400 ;  /* 0x0000040000067882 */ /* 0x000fe20000000000 */
[----:B------:R-:W-:Y:S01]  /*40c0*/  UMOV UR49, UR11 ;  /* 0x0000000b00317c82 */ /* 0x000fe20008000000 */
[----:B------:R-:W-:Y:S01]  /*40d0*/  UMOV UR8, UR9 ;  /* 0x0000000900087c82 */ /* 0x000fe20008000000 */
[----:B------:R-:W-:-:S02]  /*40e0*/  UISETP.GE.AND UP3, UPT, UR13, 0x1, UPT ;  /* 0x000000010d00788c */ /* 0x000fc4000bf66270 */
[----:B------:R-:W-:Y:S01]  /*40f0*/  UISETP.NE.AND.EX UP5, UPT, UR31, URZ, UPT, UP0 ;  /* 0x000000ff1f00728c */ /* 0x000fe2000bfa5300 */
[----:B------:R-:W1:Y:S01]  /*4100*/  LDCU.64 UR52, c[0x0][0x348] ;  /* 0x00006900ff3477ac */ /* 0x000e620008000a00 */
[----:B------:R-:W-:Y:S01]  /*4110*/  UMOV UR29, URZ ;  /* 0x000000ff001d7c82 */ /* 0x000fe20008000000 */
[----:B------:R-:W-:Y:S01]  /*4120*/  UPLOP3.LUT UP1, UPT, UPT, UPT, UPT, 0x40, 0x4 ;  /* 0x000000000004789c */ /* 0x000fe20003f2e870 */
[----:B------:R-:W3:Y:S01]  /*4130*/  LDCU.64 UR14, c[0x0][0xb28] ;  /* 0x00016500ff0e77ac */ /* 0x000ee20008000a00 */
[----:B------:R-:W-:Y:S02]  /*4140*/  ULEA UR6, UR7, UR6, 0x18 ;  /* 0x0000000607067291 */ /* 0x000fe4000f8ec0ff */
[----:B--2---:R-:W-:Y:S02]  /*4150*/  UISETP.NE.AND UP3, UPT, UR21, 0x1, UPT ;  /* 0x000000011500788c */ /* 0x004fe4000bf65270 */
[----:B------:R-:W-:Y:S02]  /*4160*/  USHF.R.U32.HI UR49, URZ, UR41, UR49 ;  /* 0x00000029ff317299 */ /* 0x000fe40008011631 */
[----:B------:R-:W-:-:S02]  /*4170*/  USHF.R.U32.HI UR48, URZ, UR38, UR8 ;  /* 0x00000026ff307299 */ /* 0x000fc40008011608 */
[----:B------:R-:W-:Y:S02]  /*4180*/  UISETP.NE.AND UP0, UPT, UR42, 0x1, UPT ;  /* 0x000000012a00788c */ /* 0x000fe4000bf05270 */
[----:B------:R-:W-:-:S11]  /*4190*/  UISETP.NE.AND UP4, UPT, UR4, 0x1, UPT ;  /* 0x000000010400788c */ /* 0x000fd6000bf85270 */
.L_x_84:
[----:B------:R-:W-:Y:S02]  /*41a0*/  LEA R2, R8, UR6, 0x3 ;  /* 0x0000000608027c11 */ /* 0x000fe4000f8e18ff */
[----:B------:R-:W-:Y:S02]  /*41b0*/  SHF.L.U32 R0, R10, 0x1f, RZ ;  /* 0x0000001f0a007819 */ /* 0x000fe400000006ff */
[----:B------:R-:W-:Y:S02]  /*41c0*/  LEA R4, R8, UR6, 0x4 ;  /* 0x0000000608047c11 */ /* 0x000fe4000f8e20ff */
[----:B--2---:R-:W2:Y:S02]  /*41d0*/  SYNCS.PHASECHK.TRANS64.TRYWAIT P0, [R2+URZ+0x110], R0 ;  /* 0x00011000020075a7 */ /* 0x004ea400080011ff */
[----:B--2---:R-:W-:Y:S05]  /*41e0*/  @!P0 BRA `(.L_x_77) ;  /* 0x0000007800648947 */ /* 0x004fea0003800000 */
.L_x_164:
[----:B------:R-:W4:Y:S01]  /*41f0*/  LDS.128 R4, [R4+0x180] ;  /* 0x0001800004047984 */ /* 0x000f220000000c00 */
[----:B------:R-:W-:Y:S01]  /*4200*/  UISETP.GE.AND UP0, UPT, UR13, 0x1, UPT ;  /* 0x000000010d00788c */ /* 0x000fe2000bf06270 */
[----:B------:R-:W-:Y:S01]  /*4210*/  @!PT LDS RZ, [RZ] ;  /* 0x00000000fffff984 */ /* 0x000fe20000000800 */
[----:B------:R-:W-:Y:S01]  /*4220*/  @!PT LDS RZ, [RZ] ;  /* 0x00000000fffff984 */ /* 0x000fe20000000800 */
[----:B------:R-:W-:Y:S01]  /*4230*/  @!PT LDS RZ, [RZ] ;  /* 0x00000000fffff984 */ /* 0x000fe20000000800 */
[----:B------:R-:W-:Y:S01]  /*4240*/  @!PT LDS RZ, [RZ] ;  /* 0x00000000fffff984 */ /* 0x000fe20000000800 */
[----:B------:R1:W-:Y:S06]  /*4250*/  MEMBAR.ALL.CTA ;  /* 0x0000000000007992 */ /* 0x0003ec0000008000 */
[----:B-1----:R-:W1:Y:S01]  /*4260*/  FENCE.VIEW.ASYNC.S ;  /* 0x00000000000073c6 */ /* 0x002e620000000000 */
[----:B----4-:R-:W-:Y:S11]  /*4270*/  LOP3.LUT P0, RZ, R6, 0x1, RZ, 0xc0, !PT ;  /* 0x0000000106ff7812 */ /* 0x010ff6000780c0ff */
[----:B------:R-:W-:Y:S02]  /*4280*/  @!UPT UIADD3 URZ, UPT, UPT, URZ, URZ, URZ ;  /* 0x000000fffffff290 */ /* 0x000fe4000fffe0ff */
[----:B-1----:R-:W-:Y:S01]  /*4290*/  VOTEU.ANY UP3, P0 ;  /* 0x0000000000ff7886 */ /* 0x002fe20000060100 */
[----:B------:R-:W-:Y:S11]  /*42a0*/  PLOP3.LUT P0, PT, PT, PT, UP3, 0x80, 0x8 ;  /* 0x000000000008781c */ /* 0x000ff60003f0f038 */
[----:B------:R-:W-:Y:S02]  /*42b0*/  @!UPT UIADD3 URZ, UPT, UPT, URZ, URZ, URZ ;  /* 0x000000fffffff290 */ /* 0x000fe4000fffe0ff */
[----:B--2---:R-:W-:Y:S02]  /*42c0*/  @P0 SHF.R.U32.HI R0, RZ, 0x10, R5 ;  /* 0x00000010ff000819 */ /* 0x004fe40000011605 */
[----:B------:R-:W-:Y:S02]  /*42d0*/  @P0 MOV R3, R4 ;  /* 0x0000000400030202 */ /* 0x000fe40000000f00 */
[----:B------:R-:W-:Y:S01]  /*42e0*/  @P0 R2UR UR4, R0 ;  /* 0x00000000000402ca */ /* 0x000fe200000e0000 */
[----:B------:R-:W-:Y:S01]  /*42f0*/  VIADD R0, R2, 0x120 ;  /* 0x0000012002007836 */ /* 0x000fe20000000000 */
[----:B------:R-:W-:Y:S02]  /*4300*/  @P0 LOP3.LUT R4, R5, 0xffff, RZ, 0xc0, !PT ;  /* 0x0000ffff05040812 */ /* 0x000fe400078ec0ff */
[----:B------:R-:W-:Y:S02]  /*4310*/  @P0 R2UR UR8, R3 ;  /* 0x00000000030802ca */ /* 0x000fe400000e0000 */
[----:B------:R-:W-:Y:S02]  /*4320*/  PRMT R0, RZ, 0x654, R0 ;  /* 0x00000654ff007816 */ /* 0x000fe40000000000 */
[----:B------:R-:W-:Y:S02]  /*4330*/  @P0 R2UR UR5, R4 ;  /* 0x00000000040502ca */ /* 0x000fe400000e0000 */
[----:B------:R1:W-:Y:S03]  /*4340*/  SYNCS.ARRIVE.TRANS64.RED.A1T0 RZ, [R0+URZ], RZ ;  /* 0x000000ff00ff79a7 */ /* 0x0003e600081004ff */
[----:B------:R-:W-:Y:S04]  /*4350*/  @UP3 UMOV UR50, UR4 ;  /* 0x0000000400323c82 */ /* 0x000fe80008000000 */
[----:B------:R-:W-:Y:S04]  /*4360*/  @UP3 UMOV UR23, UR8 ;  /* 0x0000000800173c82 */ /* 0x000fe80008000000 */
[----:B------:R-:W-:Y:S01]  /*4370*/  @UP3 UMOV UR22, UR5 ;  /* 0x0000000500163c82 */ /* 0x000fe20008000000 */
[----:B------:R-:W-:Y:S05]  /*4380*/  BRA.U !UP0, `(.L_x_78) ;  /* 0x0000000108c07547 */ /* 0x000fea000b800000 */
[----:B------:R-:W-:Y:S02]  /*4390*/  UP2UR UR10, UPR, URZ, 0x4 ;  /* 0x00000004ff0a7883 */ /* 0x000fe40008000000 */
[----:B------:R-:W-:Y:S02]  /*43a0*/  UISETP.NE.AND UP2, UPT, UR42, 0x1, UPT ;  /* 0x000000012a00788c */ /* 0x000fe4000bf45270 */
[----:B------:R-:W-:Y:S02]  /*43b0*/  UISETP.NE.AND UP0, UPT, UR21, 0x1, UPT ;  /* 0x000000011500788c */ /* 0x000fe4000bf05270 */
[----:B------:R-:W-:Y:S02]  /*43c0*/  USEL UR4, UR39, UR48, !UP2 ;  /* 0x0000003027047287 */ /* 0x000fe4000d000000 */
[----:B------:R-:W-:Y:S02]  /*43d0*/  UP2UR UR18, UPR, URZ, 0x2 ;  /* 0x00000002ff127883 */ /* 0x000fe40008000000 */
[----:B------:R-:W-:Y:S02]  /*43e0*/  UISETP.NE.AND UP1, UPT, UR13, 0x1, UPT ;  /* 0x000000010d00788c */ /* 0x000fe4000bf25270 */
[----:B------:R-:W-:Y:S02]  /*43f0*/  UIMAD.WIDE.U32 UR32, UR22, UR43, URZ ;  /* 0x0000002b162072a5 */ /* 0x000fe4000f8e00ff */
[----:B------:R-:W-:Y:S02]  /*4400*/  USEL UR9, UR44, UR49, !UP0 ;  /* 0x000000312c097287 */ /* 0x000fe4000c000000 */
[----:B---3--:R-:W-:Y:S02]  /*4410*/  UIMAD.WIDE.U32 UR24, UR4, UR14, URZ ;  /* 0x0000000e041872a5 */ /* 0x008fe4000f8e00ff */
[----:B------:R-:W-:Y:S02]  /*4420*/  UIMAD.WIDE.U32 UR26, UR23, UR40, URZ ;  /* 0x00000028171a72a5 */ /* 0x000fe4000f8e00ff */
[----:B------:R-:W-:Y:S01]  /*4430*/  UIMAD.WIDE.U32 UR16, UR9, UR14, URZ ;  /* 0x0000000e091072a5 */ /* 0x000fe2000f8e00ff */
[----:B------:R-:W-:Y:S02]  /*4440*/  UMOV UR11, UR33 ;  /* 0x00000021000b7c82 */ /* 0x000fe40008000000 */
[----:B------:R-:W-:Y:S01]  /*4450*/  UMOV UR8, UR25 ;  /* 0x0000001900087c82 */ /* 0x000fe20008000000 */
[----:B------:R-:W-:Y:S02]  /*4460*/  USHF.R.U32.HI UR11, URZ, UR38, UR11 ;  /* 0x00000026ff0b7299 */ /* 0x000fe4000801160b */
[----:B------:R-:W-:Y:S02]  /*4470*/  @UP1 USHF.R.U32.HI UR4, URZ, UR15, UR8 ;  /* 0x0000000fff041299 */ /* 0x000fe40008011608 */
[----:B------:R-:W-:Y:S02]  /*4480*/  USEL UR8, UR22, UR11, !UP2 ;  /* 0x0000000b16087287 */ /* 0x000fe4000d000000 */
[----:B------:R-:W-:Y:S02]  /*4490*/  UIMAD UR4, UR13, UR4, URZ ;  /* 0x000000040d0472a4 */ /* 0x000fe4000f8e02ff */
[----:B------:R-:W-:Y:S01]  /*44a0*/  UISETP.NE.AND UP2, UPT, UR10, URZ, UPT ;  /* 0x000000ff0a00728c */ /* 0x000fe2000bf45270 */
[----:B------:R-:W-:Y:S01]  /*44b0*/  UMOV UR5, UR27 ;  /* 0x0000001b00057c82 */ /* 0x000fe20008000000 */
[----:B------:R-:W-:Y:S01]  /*44c0*/  UMOV UR16, UR17 ;  /* 0x0000001100107c82 */ /* 0x000fe20008000000 */
[----:B------:R-:W-:Y:S02]  /*44d0*/  USHF.R.U32.HI UR5, URZ, UR41, UR5 ;  /* 0x00000029ff057299 */ /* 0x000fe40008011605 */
[----:B------:R-:W-:Y:S02]  /*44e0*/  @UP1 USHF.R.U32.HI UR9, URZ, UR15, UR16 ;  /* 0x0000000fff091299 */ /* 0x000fe40008011610 */
[----:B------:R-:W-:Y:S02]  /*44f0*/  USEL UR5, UR23, UR5, !UP0 ;  /* 0x0000000517057287 */ /* 0x000fe4000c000000 */
[----:B------:R-:W-:Y:S02]  /*4500*/  UIMAD.WIDE.U32 UR16, UR8, UR14, URZ ;  /* 0x0000000e081072a5 */ /* 0x000fe4000f8e00ff */
[----:B------:R-:W-:Y:S02]  /*4510*/  UIMAD UR10, UR13, UR9, URZ ;  /* 0x000000090d0a72a4 */ /* 0x000fe4000f8e02ff */
[----:B------:R-:W-:Y:S03]  /*4520*/  UISETP.GE.AND UP0, UPT, UR8, UR4, UPT ;  /* 0x000000040800728c */ /* 0x000fe6000bf06270 */
[----:B------:R-:W-:Y:S01]  /*4530*/  UMOV UR4, UR17 ;  /* 0x0000001100047c82 */ /* 0x000fe20008000000 */
[----:B------:R-:W-:Y:S02]  /*4540*/  UISETP.GE.OR UP0, UPT, UR5, UR10, UP0 ;  /* 0x0000000a0500728c */ /* 0x000fe40008706670 */
[----:B------:R-:W-:Y:S02]  /*4550*/  USHF.R.U32.HI UR4, URZ, UR15, UR4 ;  /* 0x0000000fff047299 */ /* 0x000fe40008011604 */
[----:B------:R-:W-:Y:S02]  /*4560*/  UIMAD.WIDE.U32 UR10, UR5, UR14, URZ ;  /* 0x0000000e050a72a5 */ /* 0x000fe4000f8e00ff */
[----:B------:R-:W-:Y:S04]  /*4570*/  USEL UR12, UR8, UR4, !UP1 ;  /* 0x00000004080c7287 */ /* 0x000fe8000c800000 */
[----:B------:R-:W-:Y:S01]  /*4580*/  UIADD3 UR16, UPT, UPT, -UR12, URZ, URZ ;  /* 0x000000ff0c107290 */ /* 0x000fe2000fffe1ff */
[----:B------:R-:W-:Y:S02]  /*4590*/  @!UP0 UMOV UR4, UR11 ;  /* 0x0000000b00048c82 */ /* 0x000fe40008000000 */
[----:B------:R-:W-:Y:S02]  /*45a0*/  @!UP0 USHF.R.U32.HI UR4, URZ, UR15, UR4 ;  /* 0x0000000fff048299 */ /* 0x000fe40008011604 */
[----:B------:R-:W-:Y:S02]  /*45b0*/  UIMAD UR10, UR13, UR16, UR8 ;  /* 0x000000100d0a72a4 */ /* 0x000fe4000f8e0208 */
[----:B------:R-:W-:Y:S02]  /*45c0*/  @!UP0 USEL UR4, UR5, UR4, !UP1 ;  /* 0x0000000405048287 */ /* 0x000fe4000c800000 */
[----:B------:R-:W-:Y:S02]  /*45d0*/  UISETP.NE.AND UP1, UPT, UR18, URZ, UPT ;  /* 0x000000ff1200728c */ /* 0x000fe4000bf25270 */
[----:B------:R-:W-:Y:S02]  /*45e0*/  @!UP0 UIMAD UR10, UR9, UR10, UR4 ;  /* 0x0000000a090a82a4 */ /* 0x000fe4000f8e0204 */
[----:B------:R-:W-:Y:S02]  /*45f0*/  @!UP0 UIADD3 UR11, UPT, UPT, UR12, -UR4, URZ ;  /* 0x800000040c0b8290 */ /* 0x000fe4000fffe0ff */
[----:B------:R-:W-:Y:S02]  /*4600*/  UIADD3 UR9, UPT, UPT, -UR5, URZ, URZ ;  /* 0x000000ff05097290 */ /* 0x000fe4000fffe1ff */
[----:B------:R-:W-:Y:S02]  /*4610*/  UIADD3 UR4, UPT, UPT, -UR8, URZ, URZ ;  /* 0x000000ff08047290 */ /* 0x000fe4000fffe1ff */
[----:B------:R-:W-:Y:S02]  /*4620*/  @!UP0 UIMAD UR8, UR11, UR13, UR5 ;  /* 0x0000000d0b0882a4 */ /* 0x000fe4000f8e0205 */
[----:B------:R-:W-:Y:S02]  /*4630*/  UIMAD UR23, UR21, UR9, UR23 ;  /* 0x00000009151772a4 */ /* 0x000fe4000f8e0217 */
[----:B------:R-:W-:Y:S01]  /*4640*/  UIMAD UR22, UR42, UR4, UR22 ;  /* 0x000000042a1672a4 */ /* 0x000fe2000f8e0216 */
[----:B------:R-:W-:Y:S02]  /*4650*/  @!UP0 UMOV UR5, UR10 ;  /* 0x0000000a00058c82 */ /* 0x000fe40008000000 */
[----:B------:R-:W-:Y:S02]  /*4660*/  UIMAD UR23, UR5, UR21, UR23 ;  /* 0x00000015051772a4 */ /* 0x000fe4000f8e0217 */
[----:B------:R-:W-:Y:S11]  /*4670*/  UIMAD UR22, UR8, UR42, UR22 ;  /* 0x0000002a081672a4 */ /* 0x000ff6000f8e0216 */
[----:B------:R-:W-:Y:S01]  /*4680*/  @!UPT UIADD3 URZ, UPT, UPT, URZ, URZ, URZ ;  /* 0x000000fffffff290 */ /* 0x000fe2000fffe0ff */
.L_x_78:
[----:B------:R-:W2:Y:S01]  /*4690*/  @!UP4 LDCU.128 UR8, c[0x0][0xb10] ;  /* 0x00016200ff08c7ac */ /* 0x000ea20008000c00 */
[----:B------:R-:W-:Y:S04]  /*46a0*/  ISETP.NE.U32.AND P0, PT, RZ, UR30, PT ;  /* 0x0000001eff007c0c */ /* 0x000fe8000bf05070 */
[----:B------:R-:W-:Y:S01]  /*46b0*/  ISETP.NE.AND.EX P0, PT, RZ, UR31, PT, P0 ;  /* 0x0000001fff007c0c */ /* 0x000fe2000bf05300 */
[----:B------:R-:W4:Y:S01]  /*46c0*/  @!UP4 LDCU UR5, c[0x0][0xb0c] ;  /* 0x00016180ff05c7ac */ /* 0x000f220008000800 */
[----:B--2---:R-:W-:Y:S07]  /*46d0*/  UIMAD.WIDE.U32 UR16, UR23, UR8, URZ ;  /* 0x00000008171072a5 */ /* 0x004fee000f8e00ff */
[----:B------:R-:W-:Y:S01]  /*46e0*/  @!UP4 UMOV UR4, UR17 ;  /* 0x000000110004cc82 */ /* 0x000fe20008000000 */
[----:B----4-:R-:W-:Y:S02]  /*46f0*/  @!UP4 UISETP.NE.AND UP0, UPT, UR5, 0x1, UPT ;  /* 0x000000010500c88c */ /* 0x010fe4000bf05270 */
[----:B------:R-:W-:Y:S02]  /*4700*/  @!UP4 USHF.R.U32.HI UR4, URZ, UR9, UR4 ;  /* 0x00000009ff04c299 */ /* 0x000fe40008011604 */
[----:B------:R-:W-:Y:S02]  /*4710*/  UIMAD.WIDE.U32 UR16, UR22, UR11, URZ ;  /* 0x0000000b161072a5 */ /* 0x000fe4000f8e00ff */
[----:B------:R-:W-:Y:S02]  /*4720*/  @!UP4 USEL UR8, UR23, UR4, !UP0 ;  /* 0x000000041708c287 */ /* 0x000fe4000c000000 */
[----:B------:R-:W-:Y:S03]  /*4730*/  @!UP4 UISETP.NE.AND UP0, UPT, UR10, 0x1, UPT ;  /* 0x000000010a00c88c */ /* 0x000fe6000bf05270 */
[----:B------:R-:W-:Y:S02]  /*4740*/  @!UP4 UMOV UR9, UR17 ;  /* 0x000000110009cc82 */ /* 0x000fe40008000000 */
[----:B------:R-:W2:Y:S02]  /*4750*/  @!UP4 LDCU UR4, c[0x0][0xb20] ;  /* 0x00016400ff04c7ac */ /* 0x000ea40008000800 */
[----:B--2---:R-:W-:Y:S04]  /*4760*/  @!UP4 USHF.R.U32.HI UR4, URZ, UR4, UR9 ;  /* 0x00000004ff04c299 */ /* 0x004fe80008011609 */
[----:B------:R-:W-:Y:S04]  /*4770*/  @!UP4 USEL UR9, UR22, UR4, !UP0 ;  /* 0x000000041609c287 */ /* 0x000fe8000c000000 */
[----:B------:R-:W-:Y:S02]  /*4780*/  @!UP4 UIADD3 UR4, UPT, UPT, -UR8, UR9, URZ ;  /* 0x000000090804c290 */ /* 0x000fe4000fffe1ff */
[----:B------:R-:W-:Y:S02]  /*4790*/  @!UP4 UIADD3 UR8, UPT, UPT, UR8, -UR9, URZ ;  /* 0x800000090808c290 */ /* 0x000fe4000fffe0ff */
[----:B------:R-:W-:Y:S02]  /*47a0*/  @!UP4 UIMAD UR23, UR4, UR5, UR23 ;  /* 0x000000050417c2a4 */ /* 0x000fe4000f8e0217 */
[----:B------:R-:W-:Y:S01]  /*47b0*/  @!UP4 UIMAD UR22, UR8, UR10, UR22 ;  /* 0x0000000a0816c2a4 */ /* 0x000fe2000f8e0216 */
[----:B------:R-:W-:Y:S11]  /*47c0*/  BRA.U UP1, `(.L_x_79) ;  /* 0x0000000101107547 */ /* 0x000ff6000b800000 */
[----:B-1----:R-:W-:Y:S04]  /*47d0*/  MOV R0, UR37 ;  /* 0x0000002500007c02 */ /* 0x002fe80008000f00 */
[----:B------:R-:W-:Y:S04]  /*47e0*/  SHF.L.U32 R0, R0, 0x1f, RZ ;  /* 0x0000001f00007819 */ /* 0x000fe800000006ff */
[----:B------:R-:W1:Y:S02]  /*47f0*/  SYNCS.PHASECHK.TRANS64.TRYWAIT P1, [UR6+0x108], R0 ;  /* 0x00010800ff0075a7 */ /* 0x000e640008021106 */
[----:B-1----:R-:W-:Y:S05]  /*4800*/  @!P1 BRA `(.L_x_80) ;  /* 0x0000007000f09947 */ /* 0x002fea0003800000 */
.L_x_79:
[----:B------:R-:W-:Y:S05]  /*4810*/  BRA.U !UP5, `(.L_x_81) ;  /* 0x000000010d3c7547 */ /* 0x000fea000b800000 */
[----:B------:R-:W-:Y:S01]  /*4820*/  UPLOP3.LUT UP2, UPT, UPT, UPT, UP6, 0x80, 0x8 ;  /* 0x000000000008789c */ /* 0x000fe20003f4f060 */
[----:B-1----:R-:W-:Y:S05]  /*4830*/  HFMA2 R0, -RZ, RZ, 0, 5.9604644775390625e-08 ;  /* 0x00000001ff007431 */ /* 0x002fea00000001ff */
[----:B------:R-:W-:Y:S05]  /*4840*/  PLOP3.LUT P1, PT, PT, PT, UP2, 0x80, 0x8 ;  /* 0x000000000008781c */ /* 0x000fea0003f2f028 */
[----:B------:R-:W1:Y:S01]  /*4850*/  @UP2 LDCU.64 UR8, c[0x0][0x888] ;  /* 0x00011100ff0827ac */ /* 0x000e620008000a00 */
[----:B------:R-:W-:Y:S07]  /*4860*/  @UP2 UIMAD UR4, UR36, UR30, URZ ;  /* 0x0000001e240422a4 */ /* 0x000fee000f8e02ff */
[----:B------:R-:W-:Y:S01]  /*4870*/  @P1 PRMT R4, R0, 0x7610, R4 ;  /* 0x0000761000041816 */ /* 0x000fe20000000004 */
[----:B-1----:R-:W-:Y:S03]  /*4880*/  @UP2 UIMAD.WIDE UR8, UR4, 0x4, UR8 ;  /* 0x00000004040828a5 */ /* 0x002fe6000f8e0208 */
[----:B------:R-:W1:Y:S03]  /*4890*/  @!UP2 LDCU UR4, c[0x0][0x880] ;  /* 0x00011000ff04a7ac */ /* 0x000e660008000800 */
[----:B------:R-:W-:Y:S02]  /*48a0*/  IMAD.U32 R2, RZ, RZ, UR8 ;  /* 0x00000008ff027e24 */ /* 0x000fe4000f8e00ff */
[----:B------:R-:W-:Y:S05]  /*48b0*/  IMAD.U32 R3, RZ, RZ, UR9 ;  /* 0x00000009ff037e24 */ /* 0x000fea000f8e00ff */
[----:B-----5:R2:W5:Y:S02]  /*48c0*/  @P1 LDG.E R185, desc[UR54][R2.64] ;  /* 0x0000003602b91981 */ /* 0x020564000c1e1900 */
[----:B--2---:R-:W-:Y:S05]  /*48d0*/  IMAD.MOV.U32 R2, RZ, RZ, 0x1 ;  /* 0x00000001ff027424 */ /* 0x004fea00078e00ff */
[----:B------:R-:W-:Y:S05]  /*48e0*/  @!P1 PRMT R4, R2, 0x7610, R4 ;  /* 0x0000761002049816 */ /* 0x000fea0000000004 */
[----:B------:R2:W-:Y:S02]  /*48f0*/  STL.S16 [R1+0x60], R4 ;  /* 0x0000600401007387 */ /* 0x0005e40000100600 */
[----:B-12---:R-:W-:Y:S07]  /*4900*/  @!P1 MOV R185, UR4 ;  /* 0x0000000400b99c02 */ /* 0x006fee0008000f00 */
.L_x_81:
[----:B-----5:R-:W-:Y:S01]  /*4910*/  @!P0 FSETP.EQ.AND P1, PT, R185, RZ, PT ;  /* 0x000000ffb900820b */ /* 0x020fe20003f22000 */
[----:B------:R-:W-:Y:S01]  /*4920*/  @!UPT UIADD3 URZ, UPT, UPT, URZ, URZ, URZ ;  /* 0x000000fffffff290 */ /* 0x000fe2000fffe0ff */
[----:B------:R-:W-:Y:S11]  /*4930*/  @!P0 BRA `(.L_x_82) ;  /* 0x00000000001c8947 */ /* 0x000ff60003800000 */
[----:B------:R-:W-:Y:S01]  /*4940*/  PLOP3.LUT P1, PT, PT, PT, UP2, 0x80, 0x8 ;  /* 0x000000000008781c */ /* 0x000fe20003f2f028 */
[----:B-1----:R-:W2:Y:S03]  /*4950*/  LDL R0, [R1+0x60] ;  /* 0x0000600001007983 */ /* 0x002ea60000100800 */
[----:B------:R-:W-:Y:S02]  /*4960*/  PLOP3.LUT P1, PT, P1, PT, PT, 0x8, 0x80 ;  /* 0x000000000080781c */ /* 0x000fe40000f2e170 */
[----:B--2---:R-:W-:Y:S11]  /*4970*/  LOP3.LUT P0, RZ, R0, 0xff, RZ, 0xc0, !PT ;  /* 0x000000ff00ff7812 */ /* 0x004ff6000780c0ff */
[----:B------:R-:W-:Y:S02]  /*4980*/  @!UPT UIADD3 URZ, UPT, UPT, URZ, URZ, URZ ;  /* 0x000000fffffff290 */ /* 0x000fe4000fffe0ff */
[----:B------:R-:W-:Y:S11]  /*4990*/  @P0 FSETP.EQ.AND P1, PT, R185, RZ, PT ;  /* 0x000000ffb900020b */ /* 0x000ff60003f22000 */
[----:B------:R-:W-:Y:S02]  /*49a0*/  @!UPT UIADD3 URZ, UPT, UPT, URZ, URZ, URZ ;  /* 0x000000fffffff290 */ /* 0x000fe4000fffe0ff */
.L_x_82:
[----:B------:R-:W-:Y:S01]  /*49b0*/  ULEA UR5, UR29, UR6, 0x3 ;  /* 0x000000061d057291 */ /* 0x000fe2000f8e18ff */
[----:B-1----:R-:W-:Y:S02]  /*49c0*/  SHF.L.U32 R2, R9, 0x1f, RZ ;  /* 0x0000001f09027819 */ /* 0x002fe400000006ff */
[----:B------:R-:W-:Y:S01]  /*49d0*/  ELECT P0, URZ, PT ;  /* 0x0000000000ff782f */ /* 0x000fe20003800000 */
[----:B------:R-:W-:Y:S05]  /*49e0*/  VIADD R0, R8, 0x1 ;  /* 0x0000000108007836 */ /* 0x000fea0000000000 */
[----:B------:R-:W1:Y:S02]  /*49f0*/  SYNCS.PHASECHK.TRANS64.TRYWAIT P2, [UR5+0xf0], R2 ;  /* 0x0000f002ff0075a7 */ /* 0x000e640008041105 */
[----:B-1----:R-:W-:Y:S05]  /*4a00*/  @!P2 BRA `(.L_x_83) ;  /* 0x000000700088a947 */ /* 0x002fea0003800000 */
.L_x_167:
[----:B------:R-:W-:Y:S01]  /*4a10*/  UIADD3 UR33, UPT, UPT, UR5, 0xe0, URZ ;  /* 0x000000e005217890 */ /* 0x000fe2000fffe0ff */
[----:B------:R-:W-:Y:S01]  /*4a20*/  PLOP3.LUT P0, PT, P1, P0, PT, 0xf2, 0x2f ;  /* 0x00000000002f781c */ /* 0x000fe20000f01e72 */
[----:B------:R-:W-:Y:S01]  /*4a30*/  UMOV UR57, 0x10000000 ;  /* 0x1000000000397882 */ /* 0x000fe20000000000 */
[----:B------:R-:W-:Y:S01]  /*4a40*/  UMOV UR28, UR36 ;  /* 0x00000024001c7c82 */ /* 0x000fe20008000000 */
[----:B------:R-:W-:Y:S01]  /*4a50*/  UMOV UR12, UR36 ;  /* 0x00000024000c7c82 */ /* 0x000fe20008000000 */
[----:B------:R-:W-:Y:S01]  /*4a60*/  UMOV UR20, UR36 ;  /* 0x0000002400147c82 */ /* 0x000fe20008000000 */
[C---:B------:R-:W-:Y:S01]  /*4a70*/  ISETP.NE.AND P1, PT, R0.reuse, 0x2, PT ;  /* 0x000000020000780c */ /* 0x040fe20003f25270 */
[----:B------:R-:W-:Y:S01]  /*4a80*/  UMOV UR25, UR33 ;  /* 0x0000002100197c82 */ /* 0x000fe20008000000 */
[----:B------:R-:W-:Y:S01]  /*4a90*/  UMOV UR9, UR33 ;  /* 0x0000002100097c82 */ /* 0x000fe20008000000 */
[----:B------:R-:W-:Y:S01]  /*4aa0*/  UMOV UR17, UR33 ;  /* 0x0000002100117c82 */ /* 0x000fe20008000000 */
[----:B-1----:R-:W-:Y:S02]  /*4ab0*/  SEL R2, RZ, 0x1, P1 ;  /* 0x00000001ff027807 */ /* 0x002fe40000800000 */
[----:B------:R-:W-:Y:S02]  /*4ac0*/  SEL R8, R0, RZ, P1 ;  /* 0x000000ff00087207 */ /* 0x000fe40000800000 */
[----:B------:R-:W-:Y:S01]  /*4ad0*/  VOTEU.ALL UP0, P0 ;  /* 0x0000000000ff7886 */ /* 0x000fe20000000000 */
[----:B------:R-:W-:Y:S04]  /*4ae0*/  LOP3.LUT R10, R10, R2, RZ, 0x3c, !PT ;  /* 0x000000020a0a7212 */ /* 0x000fe800078e3cff */
[----:B------:R-:W-:Y:S02]  /*4af0*/  @!UP0 UIADD3 UR58, UP1, UPT, UR52, 0x580, URZ ;  /* 0x00000580343a8890 */ /* 0x000fe4000ff3e0ff */
[----:B------:R-:W-:Y:S02]  /*4b00*/  @!UP0 UIMAD UR4, UR29, 0xb000, UR6 ;  /* 0x0000b0001d0488a4 */ /* 0x000fe4000f8e0206 */
[----:B------:R-:W-:Y:S02]  /*4b10*/  @!UP0 UIADD3.X UR59, UPT, UPT, URZ, UR53, URZ, UP1, !UPT ;  /* 0x00000035ff3b8290 */ /* 0x000fe40008ffe4ff */
[----:B------:R-:W-:Y:S02]  /*4b20*/  @!UP0 USHF.L.U32 UR35, UR56, 0x7, URZ ;  /* 0x0000000738238899 */ /* 0x000fe400080006ff */
[----:B------:R-:W-:Y:S02]  /*4b30*/  @!UP0 UIMAD UR34, UR47, 0xb0, URZ ;  /* 0x000000b02f2288a4 */ /* 0x000fe4000f8e02ff */
[----:B------:R-:W-:Y:S01]  /*4b40*/  @!UP0 UIADD3 UR32, UPT, UPT, UR4, 0x200, URZ ;  /* 0x0000020004208890 */ /* 0x000fe2000fffe0ff */
[----:B------:R-:W-:Y:S01]  /*4b50*/  VOTEU.ALL UP1, P0 ;  /* 0x0000000000ff7886 */ /* 0x000fe20000020000 */
[----:B------:R-:W-:Y:S01]  /*4b60*/  UMOV UR56, 0x0 ;  /* 0x0000000000387882 */ /* 0x000fe20000000000 */
[----:B------:R-:W-:Y:S02]  /*4b70*/  @!UP0 UIADD3 UR26, UPT, UPT, UR34, 0x10, URZ ;  /* 0x00000010221a8890 */ /* 0x000fe4000fffe0ff */
[----:B------:R-:W-:Y:S01]  /*4b80*/  @!UP0 UIADD3 UR24, UPT, UPT, UR4, 0x1200, URZ ;  /* 0x0000120004188890 */ /* 0x000fe2000fffe0ff */
[----:B------:R-:W-:Y:S03]  /*4b90*/  UMOV UR27, UR35 ;  /* 0x00000023001b7c82 */ /* 0x000fe60008000000 */
[----:B------:R1:W-:Y:S01]  /*4ba0*/  @!UP1 UTMALDG.3D [UR32], [UR58], desc[UR56] ;  /* 0x000038203a0095b4 */ /* 0x0003e20008011000 */
[----:B------:R-:W-:Y:S01]  /*4bb0*/  VOTEU.ALL UP1, P0 ;  /* 0x0000000000ff7886 */ /* 0x000fe20000020000 */
[----:B------:R-:W-:Y:S02]  /*4bc0*/  @!UP0 UIADD3 UR10, UPT, UPT, UR34, 0x20, URZ ;  /* 0x00000020220a8890 */ /* 0x000fe4000fffe0ff */
[----:B------:R-:W-:Y:S01]  /*4bd0*/  @!UP0 UIADD3 UR8, UPT, UPT, UR4, 0x2200, URZ ;  /* 0x0000220004088890 */ /* 0x000fe2000fffe0ff */
[----:B------:R-:W-:Y:S01]  /*4be0*/  UMOV UR11, UR35 ;  /* 0x00000023000b7c82 */ /* 0x000fe20008000000 */
[----:B------:R-:W-:Y:S01]  /*4bf0*/  @!UP0 UIADD3 UR18, UPT, UPT, UR34, 0x30, URZ ;  /* 0x0000003022128890 */ /* 0x000fe2000fffe0ff */
[----:B------:R2:W-:Y:S01]  /*4c00*/  @!UP1 UTMALDG.3D [UR24], [UR58], desc[UR56] ;  /* 0x000038183a0095b4 */ /* 0x0005e20008011000 */
[----:B------:R-:W-:Y:S01]  /*4c10*/  VOTEU.ALL UP1, P0 ;  /* 0x0000000000ff7886 */ /* 0x000fe20000020000 */
[----:B------:R-:W-:Y:S01]  /*4c20*/  @!UP0 UIADD3 UR16, UPT, UPT, UR4, 0x3200, URZ ;  /* 0x0000320004108890 */ /* 0x000fe2000fffe0ff */
[----:B------:R-:W-:Y:S01]  /*4c30*/  UMOV UR19, UR35 ;  /* 0x0000002300137c82 */ /* 0x000fe20008000000 */
[----:B------:R-:W-:Y:S02]  /*4c40*/  UIADD3 UR29, UPT, UPT, UR29, 0x1, URZ ;  /* 0x000000011d1d7890 */ /* 0x000fe4000fffe0ff */
[----:B------:R-:W-:Y:S01]  /*4c50*/  UIADD3 UR47, UPT, UPT, UR22, UR45, URZ ;  /* 0x0000002d162f7290 */ /* 0x000fe2000fffe0ff */
[----:B------:R4:W-:Y:S01]  /*4c60*/  @!UP1 UTMALDG.3D [UR8], [UR58], desc[UR56] ;  /* 0x000038083a0095b4 */ /* 0x0009e20008011000 */
[----:B------:R-:W-:Y:S05]  /*4c70*/  VOTEU.ALL UP1, P0 ;  /* 0x0000000000ff7886 */ /* 0x000fea0000020000 */
[----:B------:R5:W-:Y:S01]  /*4c80*/  @!UP1 UTMALDG.3D [UR16], [UR58], desc[UR56] ;  /* 0x000038103a0095b4 */ /* 0x000be20008011000 */
[----:B------:R-:W-:Y:S01]  /*4c90*/  VOTEU.ALL UP1, P0 ;  /* 0x0000000000ff7886 */ /* 0x000fe20000020000 */
[----:B-1----:R-:W-:Y:S01]  /*4ca0*/  UPRMT UR33, UR7, 0x654, UR33 ;  /* 0x0000065407217896 */ /* 0x002fe20008000021 */
[----:B------:R-:W-:Y:S01]  /*4cb0*/  UMOV UR36, UR50 ;  /* 0x0000003200247c82 */ /* 0x000fe20008000000 */
[----:B--2---:R-:W-:Y:S02]  /*4cc0*/  @!UP0 UIADD3 UR26, UPT, UPT, UR34, 0x40, URZ ;  /* 0x00000040221a8890 */ /* 0x004fe4000fffe0ff */
[----:B------:R-:W-:Y:S02]  /*4cd0*/  @!UP0 UIADD3 UR24, UPT, UPT, UR4, 0x4200, URZ ;  /* 0x0000420004188890 */ /* 0x000fe4000fffe0ff */
[----:B----4-:R-:W-:Y:S02]  /*4ce0*/  @!UP0 UIADD3 UR10, UPT, UPT, UR34, 0x50, URZ ;  /* 0x00000050220a8890 */ /* 0x010fe4000fffe0ff */
[----:B------:R-:W-:Y:S05]  /*4cf0*/  @!UP0 UIADD3 UR8, UPT, UPT, UR4, 0x5200, URZ ;  /* 0x0000520004088890 */ /* 0x000fea000fffe0ff */
[----:B------:R1:W-:Y:S01]  /*4d00*/  @!UP1 UTMALDG.3D [UR24], [UR58], desc[UR56] ;  /* 0x000038183a0095b4 */ /* 0x0003e20008011000 */
[----:B------:R-:W-:Y:S01]  /*4d10*/  VOTEU.ALL UP1, P0 ;  /* 0x0000000000ff7886 */ /* 0x000fe20000020000 */
[----:B-----5:R-:W-:Y:S02]  /*4d20*/  @!UP0 UIADD3 UR18, UPT, UPT, UR34, 0x60, URZ ;  /* 0x0000006022128890 */ /* 0x020fe4000fffe0ff */
[----:B------:R-:W-:Y:S02]  /*4d30*/  @!UP0 UIADD3 UR16, UPT, UPT, UR4, 0x6200, URZ ;  /* 0x0000620004108890 */ /* 0x000fe4000fffe0ff */
[----:B------:R2:W-:Y:S01]  /*4d40*/  @!UP1 UTMALDG.3D [UR8], [UR58], desc[UR56] ;  /* 0x000038083a0095b4 */ /* 0x0005e20008011000 */
[----:B------:R-:W-:Y:S06]  /*4d50*/  VOTEU.ALL UP1, P0 ;  /* 0x0000000000ff7886 */ /* 0x000fec0000020000 */
[----:B------:R4:W-:Y:S01]  /*4d60*/  @!UP1 UTMALDG.3D [UR16], [UR58], desc[UR56] ;  /* 0x000038103a0095b4 */ /* 0x0009e20008011000 */
[----:B------:R-:W-:Y:S01]  /*4d70*/  VOTEU.ALL UP1, P0 ;  /* 0x0000000000ff7886 */ /* 0x000fe20000020000 */
[----:B-1----:R-:W-:Y:S02]  /*4d80*/  @!UP0 UIADD3 UR26, UPT, UPT, UR34, 0x70, URZ ;  /* 0x00000070221a8890 */ /* 0x002fe4000fffe0ff */
[----:B------:R-:W-:Y:S02]  /*4d90*/  @!UP0 UIADD3 UR24, UPT, UPT, UR4, 0x7200, URZ ;  /* 0x0000720004188890 */ /* 0x000fe4000fffe0ff */
[----:B--2---:R-:W-:Y:S02]  /*4da0*/  @!UP0 UIADD3 UR10, UPT, UPT, UR34, 0x80, URZ ;  /* 0x00000080220a8890 */ /* 0x004fe4000fffe0ff */
[----:B------:R-:W-:Y:S05]  /*4db0*/  @!UP0 UIADD3 UR8, UPT, UPT, UR4, 0x8200, URZ ;  /* 0x0000820004088890 */ /* 0x000fea000fffe0ff */
[----:B------:R-:W-:Y:S01]  /*4dc0*/  @!UP1 UTMALDG.3D [UR24], [UR58], desc[UR56] ;  /* 0x000038183a0095b4 */ /* 0x000fe20008011000 */
[----:B------:R-:W-:Y:S01]  /*4dd0*/  VOTEU.ALL UP1, P0 ;  /* 0x0000000000ff7886 */ /* 0x000fe20000020000 */
[----:B----4-:R-:W-:Y:S02]  /*4de0*/  @!UP0 UIADD3 UR18, UPT, UPT, UR34, 0x90, URZ ;  /* 0x0000009022128890 */ /* 0x010fe4000fffe0ff */
[----:B------:R-:W-:Y:S02]  /*4df0*/  @!UP0 UIADD3 UR16, UPT, UPT, UR4, 0x9200, URZ ;  /* 0x0000920004108890 */ /* 0x000fe4000fffe0ff */
[----:B------:R1:W-:Y:S01]  /*4e00*/  @!UP1 UTMALDG.3D [UR8], [UR58], desc[UR56] ;  /* 0x000038083a0095b4 */ /* 0x0003e20008011000 */
[----:B------:R-:W-:Y:S02]  /*4e10*/  UPLOP3.LUT UP1, UPT, UPT, UPT, UPT, 0x80, 0x8 ;  /* 0x000000000008789c */ /* 0x000fe40003f2f070 */
[----:B-1----:R-:W-:Y:S02]  /*4e20*/  @!UP0 UIADD3 UR10, UPT, UPT, UR34, 0xa0, URZ ;  /* 0x000000a0220a8890 */ /* 0x002fe4000fffe0ff */
[----:B------:R-:W-:Y:S01]  /*4e30*/  @!UP0 UIADD3 UR8, UPT, UPT, UR4, 0xa200, URZ ;  /* 0x0000a20004088890 */ /* 0x000fe2000fffe0ff */
[----:B------:R-:W-:Y:S05]  /*4e40*/  VOTEU.ALL UP0, P0 ;  /* 0x0000000000ff7886 */ /* 0x000fea0000000000 */
[----:B------:R-:W-:Y:S01]  /*4e50*/  @!UP0 UTMALDG.3D [UR16], [UR58], desc[UR56] ;  /* 0x000038103a0085b4 */ /* 0x000fe20008011000 */
[----:B------:R-:W-:Y:S04]  /*4e60*/  UISETP.NE.AND UP0, UPT, UR29, 0x2, UPT ;  /* 0x000000021d00788c */ /* 0x000fe8000bf05270 */
[----:B------:R-:W-:Y:S02]  /*4e70*/  USEL UR4, URZ, 0x1, UP0 ;  /* 0x00000001ff047887 */ /* 0x000fe40008000000 */
[----:B------:R-:W-:Y:S02]  /*4e80*/  USEL UR29, UR29, URZ, UP0 ;  /* 0x000000ff1d1d7287 */ /* 0x000fe40008000000 */
[----:B------:R-:W-:Y:S02]  /*4e90*/  VOTEU.ALL UP0, P0 ;  /* 0x0000000000ff7886 */ /* 0x000fe40000000000 */
[----:B------:R-:W-:Y:S03]  /*4ea0*/  LOP3.LUT R9, R9, UR4, RZ, 0x3c, !PT ;  /* 0x0000000409097c12 */ /* 0x000fe6000f8e3cff */
[----:B------:R1:W-:Y:S01]  /*4eb0*/  @!UP0 UTMALDG.3D [UR8], [UR58], desc[UR56] ;  /* 0x000038083a0085b4 */ /* 0x0003e20008011000 */
[----:B------:R2:W-:Y:S01]  /*4ec0*/  @!P0 SYNCS.ARRIVE.TRANS64.RED.A0TR RZ, [UR5+0xe0], R11 ;  /* 0x0000e00bffff89a7 */ /* 0x0005e20008300405 */
[----:B------:R-:W-:Y:S01]  /*4ed0*/  SYNCS.ARRIVE.TRANS64.RED.A1T0 RZ, [UR33], RZ ;  /* 0x000000ffffff79a7 */ /* 0x000fe20008100421 */
[----:B-1----:R-:W-:Y:S01]  /*4ee0*/  UIADD3 UR56, UPT, UPT, UR23, UR46, URZ ;  /* 0x0000002e17387290 */ /* 0x002fe2000fffe0ff */
[----:B------:R-:W-:Y:S11]  /*4ef0*/  BRA.U UP3, `(.L_x_84) ;  /* 0xfffffff103a87547 */ /* 0x000ff6000b83ffff */
[----:B------:R-:W-:Y:S01]  /*4f00*/  UIADD3 UR6, UPT, UPT, UR6, 0xf0, URZ ;  /* 0x000000f006067890 */ /* 0x000fe2000fffe0ff */
[----:B------:R-:W-:-:S03]  /*4f10*/  SHF.L.U32 R0, R9, 0x1f, RZ ;  /* 0x0000001f09007819 */ /* 0x000fc600000006ff */
[----:B------:R-:W-:-:S09]  /*4f20*/  ULEA UR4, UR29, UR6, 0x3 ;  /* 0x000000061d047291 */ /* 0x000fd2000f8e18ff */
[----:B------:R-:W1:Y:S02]  /*4f30*/  SYNCS.PHASECHK.TRANS64.TRYWAIT P0, [UR4], R0 ;  /* 0x00000000ff0075a7 */ /* 0x000e640008001104 */
[----:B-1----:R-:W-:Y:S05]  /*4f40*/  @!P0 BRA `(.L_x_85) ;  /* 0x0000006c00508947 */ /* 0x002fea0003800000 */
.L_x_169:
        /* <DEDUP_REMOVED lines=8> */
.L_x_86:
[----:B-1----:R1:W4:Y:S02]  /*4fd0*/  SYNCS.PHASECHK.TRANS64.TRYWAIT P0, [R0+URZ], R2 ;  /* 0x00000002000075a7 */ /* 0x00232400080011ff */
[----:B----4-:R-:W-:Y:S05]  /*4fe0*/  @!P0 NANOSLEEP.SYNCS 0x989680 ;  /* 0x009896800000895d */ /* 0x010fea0003900000 */
[----:B------:R-:W4:Y:S02]  /*4ff0*/  @!P0 SYNCS.PHASECHK.TRANS64 P0, [R0+URZ], R2 ;  /* 0x00000002000085a7 */ /* 0x000f2400080010ff */
[----:B---34-:R-:W-:Y:S05]  /*5000*/  @P0 EXIT ;  /* 0x000000000000094d */ /* 0x018fea0003800000 */
[----:B------:R-:W-:Y:S05]  /*5010*/  BRA `(.L_x_86) ;  /* 0xfffffffc00ec7947 */ /* 0x000fea000383ffff */
.L_x_76:
[----:B------:R-:W-:-:S06]  /*5020*/  UISETP.GE.AND UP0, UPT, UR12, 0x4, UPT ;  /* 0x000000040c00788c */ /* 0x000fcc000bf06270 */
[----:B------:R-:W-:-:S13]  /*5030*/  PLOP3.LUT P0, PT, PT, PT, UP0, 0x80, 0x8 ;  /* 0x000000000008781c */ /* 0x000fda0003f0f008 */
[----:B-1----:R-:W-:Y:S05]  /*5040*/  @!P0 EXIT ;  /* 0x000000000000894d */ /* 0x002fea0003800000 */
[----:B------:R-:W-:Y:S01]  /*5050*/  BAR.SYNC.DEFER_BLOCKING 0x6, 0xa0 ;  /* 0x0182800000007b1d */ /* 0x000fe20000010000 */
[----:B------:R-:W-:-:S05]  /*5060*/  IMAD.U32 R0, R6, 0x10000, RZ ;  /* 0x0001000006007824 */ /* 0x000fca00078e00ff */
[----:B------:R-:W-:Y:S01]  /*5070*/  UMOV UR4, 0x400 ;  /* 0x0000040000047882 */ /* 0x000fe20000000000 */
[----:B------:R-:W-:Y:S01]  /*5080*/  LOP3.LUT R0, R0, 0x600000, RZ, 0xc0, !PT ;  /* 0x0060000000007812 */ /* 0x000fe200078ec0ff */
[----:B------:R-:W-:Y:S01]  /*5090*/  ULEA UR4, UR7, UR4, 0x18 ;  /* 0x0000000407047291 */ /* 0x000fe2000f8ec0ff */
[----:B------:R-:W-:Y:S01]  /*50a0*/  UMOV UR5, URZ ;  /* 0x000000ff00057c82 */ /* 0x000fe20008000000 */
[----:B------:R-:W1:Y:S01]  /*50b0*/  LDCU UR40, c[0x0][0xb0c] ;  /* 0x00016180ff2877ac */ /* 0x000e620008000800 */
[----:B------:R-:W2:Y:S01]  /*50c0*/  LDCU UR58, c[0x0][0xb20] ;  /* 0x00016400ff3a77ac */ /* 0x000ea20008000800 */
[----:B------:R-:W3:Y:S01]  /*50d0*/  LDCU UR37, c[0x0][0xb30] ;  /* 0x00016600ff2577ac */ /* 0x000ee20008000800 */
[----:B------:R-:W4:Y:S04]  /*50e0*/  LDCU.64 UR52, c[0x0][0x888] ;  /* 0x00011100ff3477ac */ /* 0x000f280008000a00 */
[----:B------:R-:W1:Y:S01]  /*50f0*/  LDS R22, [UR4+0x1a0] ;  /* 0x0001a004ff167984 */ /* 0x000e620008000800 */
[----:B------:R-:W-:Y:S01]  /*5100*/  UMOV UR4, 0x1 ;  /* 0x0000000100047882 */ /* 0x000fe20000000000 */
[----:B------:R-:W1:Y:S01]  /*5110*/  LDCU.64 UR38, c[0x0][0xb28] ;  /* 0x00016500ff2677ac */ /* 0x000e620008000a00 */
[----:B------:R-:W1:Y:S01]  /*5120*/  LDCU.128 UR48, c[0x0][0xb10] ;  /* 0x00016200ff3077ac */ /* 0x000e620008000c00 */
[----:B------:R-:W-:Y:S01]  /*5130*/  UMOV UR44, URZ ;  /* 0x000000ff002c7c82 */ /* 0x000fe20008000000 */
[----:B------:R-:W-:Y:S01]  /*5140*/  UMOV UR15, URZ ;  /* 0x000000ff000f7c82 */ /* 0x000fe20008000000 */
[----:B------:R-:W-:Y:S01]  /*5150*/  UMOV UR43, URZ ;  /* 0x000000ff002b7c82 */ /* 0x000fe20008000000 */
[----:B-1----:R-:W-:Y:S01]  /*5160*/  IADD3 R22, PT, PT, R22, R0, RZ ;  /* 0x0000000016167210 */ /* 0x002fe20007ffe0ff */
[----:B------:R-:W-:Y:S01]  /*5170*/  IMAD.U32 R0, RZ, RZ, UR4 ;  /* 0x00000004ff007e24 */ /* 0x000fe2000f8e00ff */
[----:B------:R-:W-:-:S02]  /*5180*/  UMOV UR4, URZ ;  /* 0x000000ff00047c82 */ /* 0x000fc40008000000 */
[----:B------:R-:W-:Y:S02]  /*5190*/  MOV R2, UR4 ;  /* 0x0000000400027c02 */ /* 0x000fe40008000f00 */
[----:B------:R1:W-:Y:S02]  /*51a0*/  STL [R1+0x64], R0 ;  /* 0x0000640001007387 */ /* 0x0003e40000100800 */
[----:B-1----:R-:W-:-:S05]  /*51b0*/  MOV R0, UR5 ;  /* 0x0000000500007c02 */ /* 0x002fca0008000f00 */
[----:B------:R1:W-:Y:S02]  /*51c0*/  STL [R1+0x6c], R0 ;  /* 0x00006c0001007387 */ /* 0x0003e40000100800 */
[----:B-1----:R-:W-:-:S05]  /*51d0*/  IMAD.U32 R0, RZ, RZ, UR4 ;  /* 0x00000004ff007e24 */ /* 0x002fca000f8e00ff */
[----:B------:R1:W-:Y:S02]  /*51e0*/  STL [R1+0x68], R0 ;  /* 0x0000680001007387 */ /* 0x0003e40000100800 */
[----:B-1----:R-:W-:-:S05]  /*51f0*/  IMAD.U32 R0, RZ, RZ, UR5 ;  /* 0x00000005ff007e24 */ /* 0x002fca000f8e00ff */
[----:B------:R1:W-:Y:S04]  /*5200*/  STL [R1+0x7c], R0 ;  /* 0x00007c0001007387 */ /* 0x0003e80000100800 */
[----:B--234-:R1:W-:Y:S02]  /*5210*/  STL [R1+0x78], R2 ;  /* 0x0000780201007387 */ /* 0x01c3e40000100800 */
.L_x_116:
[----:B--2---:R-:W2:Y:S01]  /*5220*/  S2UR UR60, SR_CgaCtaId ;  /* 0x00000000003c79c3 */ /* 0x004ea20000008800 */
[----:B-1----:R-:W3:Y:S01]  /*5230*/  LDL R0, [R1+0x68] ;  /* 0x0000680001007983 */ /* 0x002ee20000100800 */
[----:B------:R-:W-:Y:S01]  /*5240*/  UMOV UR4, 0x400 ;  /* 0x0000040000047882 */ /* 0x000fe20000000000 */
[----:B---3--:R-:W-:Y:S01]  /*5250*/  R2UR UR5, R0 ;  /* 0x00000000000572ca */ /* 0x008fe200000e0000 */
[----:B--2---:R-:W-:Y:S04]  /*5260*/  ULEA UR60, UR60, UR4, 0x18 ;  /* 0x000000043c3c7291 */ /* 0x004fe8000f8ec0ff */
[----:B------:R-:W-:Y:S08]  /*5270*/  ULEA UR4, UR15, UR60, 0x3 ;  /* 0x0000003c0f047291 */ /* 0x000ff0000f8e18ff */
[----:B------:R-:W-:Y:S05]  /*5280*/  IMAD.U32 R0, RZ, RZ, UR5 ;  /* 0x00000005ff007e24 */ /* 0x000fea000f8e00ff */
[----:B------:R-:W-:Y:S04]  /*5290*/  SHF.L.U32 R0, R0, 0x1f, RZ ;  /* 0x0000001f00007819 */ /* 0x000fe800000006ff */
[----:B------:R-:W1:Y:S02]  /*52a0*/  SYNCS.PHASECHK.TRANS64.TRYWAIT P0, [UR4+0x110], R0 ;  /* 0x00011000ff0075a7 */ /* 0x000e640008001104 */
[----:B-1----:R-:W-:Y:S05]  /*52b0*/  @!P0 BRA `(.L_x_87) ;  /* 0x00000068008c8947 */ /* 0x002fea0003800000 */
.L_x_171:
[----:B------:R-:W-:Y:S02]  /*52c0*/  ULEA UR5, UR15, UR60, 0x4 ;  /* 0x0000003c0f057291 */ /* 0x000fe4000f8e20ff */
[----:B------:R-:W-:Y:S01]  /*52d0*/  UIADD3 UR4, UPT, UPT, UR4, 0x120, URZ ;  /* 0x0000012004047890 */ /* 0x000fe2000fffe0ff */
[----:B------:R-:W2:Y:S03]  /*52e0*/  LDCU UR6, c[0x0][0xb24] ;  /* 0x00016480ff0677ac */ /* 0x000ea60008000800 */
[----:B------:R-:W-:Y:S03]  /*52f0*/  UPRMT UR4, URZ, 0x654, UR4 ;  /* 0x00000654ff047896 */ /* 0x000fe60008000004 */
[----:B------:R-:W3:Y:S01]  /*5300*/  LDS.128 R4, [UR5+0x180] ;  /* 0x00018005ff047984 */ /* 0x000ee20008000c00 */
[----:B------:R-:W-:Y:S01]  /*5310*/  @!PT LDS RZ, [RZ] ;  /* 0x00000000fffff984 */ /* 0x000fe20000000800 */
[----:B------:R-:W-:Y:S01]  /*5320*/  @!PT LDS RZ, [RZ] ;  /* 0x00000000fffff984 */ /* 0x000fe20000000800 */
[----:B------:R-:W-:Y:S01]  /*5330*/  @!PT LDS RZ, [RZ] ;  /* 0x00000000fffff984 */ /* 0x000fe20000000800 */
[----:B------:R-:W-:Y:S01]  /*5340*/  @!PT LDS RZ, [RZ] ;  /* 0x00000000fffff984 */ /* 0x000fe20000000800 */
[----:B------:R4:W-:Y:S07]  /*5350*/  MEMBAR.ALL.CTA ;  /* 0x0000000000007992 */ /* 0x0009ee0000008000 */
[----:B----4-:R-:W4:Y:S02]  /*5360*/  FENCE.VIEW.ASYNC.S ;  /* 0x00000000000073c6 */ /* 0x010f240000000000 */
[----:B----4-:R-:W-:Y:S01]  /*5370*/  SYNCS.ARRIVE.TRANS64.RED.A1T0 RZ, [UR4], RZ ;  /* 0x000000ffffff79a7 */ /* 0x010fe20008100404 */
[----:B---3--:R-:W-:Y:S11]  /*5380*/  LOP3.LUT P0, RZ, R6, 0x1, RZ, 0xc0, !PT ;  /* 0x0000000106ff7812 */ /* 0x008ff6000780c0ff */
[----:B------:R-:W-:Y:S02]  /*5390*/  @!UPT UIADD3 URZ, UPT, UPT, URZ, URZ, URZ ;  /* 0x000000fffffff290 */ /* 0x000fe4000fffe0ff */
[----:B------:R-:W-:Y:S01]  /*53a0*/  VOTEU.ANY UP0, P0 ;  /* 0x0000000000ff7886 */ /* 0x000fe20000000100 */
[----:B------:R-:W-:Y:S01]  /*53b0*/  PLOP3.LUT P3, PT, PT, PT, UP0, 0x80, 0x8 ;  /* 0x000000000008781c */ /* 0x000fe20003f6f008 */
[----:B------:R-:W-:Y:S01]  /*53c0*/  UP2UR UR5, UPR, URZ, 0x1 ;  /* 0x00000001ff057883 */ /* 0x000fe20008000000 */
[----:B------:R-:W-:Y:S02]  /*53d0*/  PLOP3.LUT P1, PT, PT, PT, UP0, 0x80, 0x8 ;  /* 0x000000000008781c */ /* 0x000fe40003f2f008 */
[----:B------:R-:W-:Y:S02]  /*53e0*/  PLOP3.LUT P2, PT, PT, PT, UP0, 0x80, 0x8 ;  /* 0x000000000008781c */ /* 0x000fe40003f4f008 */
[----:B------:R-:W-:Y:S01]  /*53f0*/  PLOP3.LUT P0, PT, PT, PT, UP0, 0x80, 0x8 ;  /* 0x000000000008781c */ /* 0x000fe20003f0f008 */
[----:B------:R-:W-:Y:S01]  /*5400*/  IMAD.U32 R3, RZ, RZ, UR5 ;  /* 0x00000005ff037e24 */ /* 0x000fe2000f8e00ff */
[----:B--2---:R-:W-:Y:S04]  /*5410*/  UISETP.GE.AND UP0, UPT, UR6, 0x1, UPT ;  /* 0x000000010600788c */ /* 0x004fe8000bf06270 */
[----:B------:R2:W-:Y:S01]  /*5420*/  STL [R1+0x70], R3 ;  /* 0x0000700301007387 */ /* 0x0005e20000100800 */
[----:B-1----:R-:W-:Y:S02]  /*5430*/  @P3 MOV R2, R4 ;  /* 0x0000000400023202 */ /* 0x002fe40000000f00 */
[----:B------:R-:W-:Y:S02]  /*5440*/  @P1 LOP3.LUT R0, R5, 0xffff, RZ, 0xc0, !PT ;  /* 0x0000ffff05001812 */ /* 0x000fe400078ec0ff */
[----:B------:R-:W-:Y:S02]  /*5450*/  @P2 R2UR UR42, R2 ;  /* 0x00000000022a22ca */ /* 0x000fe400000e0000 */
[----:B------:R-:W-:Y:S01]  /*5460*/  @P0 R2UR UR41, R0 ;  /* 0x00000000002902ca */ /* 0x000fe200000e0000 */
[----:B------:R-:W-:Y:S03]  /*5470*/  @!UPT UIADD3 URZ, UPT, UPT, URZ, URZ, URZ ;  /* 0x000000fffffff290 */ /* 0x000fe6000fffe0ff */
[----:B------:R-:W-:Y:S11]  /*5480*/  BRA.U !UP0, `(.L_x_88) ;  /* 0x0000000108c87547 */ /* 0x000ff6000b800000 */
[----:B------:R-:W1:Y:S01]  /*5490*/  LDCU UR9, c[0x0][0x370] ;  /* 0x00006e00ff0977ac */ /* 0x000e620008000800 */
[----:B------:R-:W3:Y:S01]  /*54a0*/  LDCU UR4, c[0x0][0x374] ;  /* 0x00006e80ff0477ac */ /* 0x000ee20008000800 */
[----:B------:R-:W-:Y:S02]  /*54b0*/  UISETP.NE.AND UP0, UPT, UR50, 0x1, UPT ;  /* 0x000000013200788c */ /* 0x000fe4000bf05270 */
[----:B------:R-:W-:Y:S02]  /*54c0*/  UISETP.NE.AND UP1, UPT, UR40, 0x1, UPT ;  /* 0x000000012800788c */ /* 0x000fe4000bf25270 */
[----:B------:R-:W-:Y:S02]  /*54d0*/  UIMAD.WIDE.U32 UR12, UR42, UR48, URZ ;  /* 0x000000302a0c72a5 */ /* 0x000fe4000f8e00ff */
[----:B------:R-:W-:Y:S02]  /*54e0*/  UISETP.NE.AND UP2, UPT, UR6, 0x1, UPT ;  /* 0x000000010600788c */ /* 0x000fe4000bf45270 */
[----:B------:R-:W-:Y:S02]  /*54f0*/  UIMAD.WIDE.U32 UR10, UR41, UR51, URZ ;  /* 0x00000033290a72a5 */ /* 0x000fe4000f8e00ff */
[----:B-1----:R-:W-:Y:S01]  /*5500*/  UIMAD.WIDE.U32 UR16, UR9, UR48, URZ ;  /* 0x00000030091072a5 */ /* 0x002fe2000f8e00ff */
[----:B------:R-:W-:Y:S01]  /*5510*/  UMOV UR7, UR13 ;  /* 0x0000000d00077c82 */ /* 0x000fe20008000000 */
[----:B---3--:R-:W-:Y:S02]  /*5520*/  UIMAD.WIDE.U32 UR18, UR4, UR51, URZ ;  /* 0x00000033041272a5 */ /* 0x008fe4000f8e00ff */
[----:B------:R-:W-:Y:S03]  /*5530*/  USHF.R.U32.HI UR7, URZ, UR49, UR7 ;  /* 0x00000031ff077299 */ /* 0x000fe60008011607 */
[----:B------:R-:W-:Y:S01]  /*5540*/  UMOV UR16, UR17 ;  /* 0x0000001100107c82 */ /* 0x000fe20008000000 */
[----:B------:R-:W-:Y:S01]  /*5550*/  UMOV UR10, UR11 ;  /* 0x0000000b000a7c82 */ /* 0x000fe20008000000 */
[----:B------:R-:W-:Y:S02]  /*5560*/  @UP1 USHF.R.U32.HI UR9, URZ, UR49, UR16 ;  /* 0x00000031ff091299 */ /* 0x000fe40008011610 */
[----:B------:R-:W-:Y:S02]  /*5570*/  USHF.R.U32.HI UR10, URZ, UR58, UR10 ;  /* 0x0000003aff0a7299 */ /* 0x000fe4000801160a */
[----:B------:R-:W-:Y:S02]  /*5580*/  UIMAD.WIDE.U32 UR12, UR9, UR38, URZ ;  /* 0x00000026090c72a5 */ /* 0x000fe4000f8e00ff */
[----:B------:R-:W-:Y:S01]  /*5590*/  USEL UR10, UR41, UR10, !UP0 ;  /* 0x0000000a290a7287 */ /* 0x000fe2000c000000 */
[----:B------:R-:W-:Y:S02]  /*55a0*/  UMOV UR5, UR19 ;  /* 0x0000001300057c82 */ /* 0x000fe40008000000 */
[----:B------:R-:W-:Y:S02]  /*55b0*/  @UP0 USHF.R.U32.HI UR4, URZ, UR58, UR5 ;  /* 0x0000003aff040299 */ /* 0x000fe40008011605 */
[----:B------:R-:W-:Y:S02]  /*55c0*/  UMOV UR12, UR13 ;  /* 0x0000000d000c7c82 */ /* 0x000fe40008000000 */
[----:B------:R-:W-:Y:S02]  /*55d0*/  UIMAD.WIDE.U32 UR16, UR4, UR38, URZ ;  /* 0x00000026041072a5 */ /* 0x000fe4000f8e00ff */
[----:B------:R-:W-:Y:S02]  /*55e0*/  @UP2 USHF.R.U32.HI UR9, URZ, UR39, UR12 ;  /* 0x00000027ff092299 */ /* 0x000fe4000801160c */
[----:B------:R-:W-:Y:S03]  /*55f0*/  UIMAD.WIDE.U32 UR12, UR10, UR38, URZ ;  /* 0x000000260a0c72a5 */ /* 0x000fe6000f8e00ff */
[----:B------:R-:W-:Y:S02]  /*5600*/  UMOV UR5, UR17 ;  /* 0x0000001100057c82 */ /* 0x000fe40008000000 */
[----:B------:R-:W-:Y:S02]  /*5610*/  @UP2 USHF.R.U32.HI UR4, URZ, UR39, UR5 ;  /* 0x00000027ff042299 */ /* 0x000fe40008011605 */
[----:B------:R-:W-:Y:S02]  /*5620*/  USEL UR5, UR42, UR7, !UP1 ;  /* 0x000000072a057287 */ /* 0x000fe4000c800000 */
[----:B------:R-:W-:Y:S02]  /*5630*/  UIMAD UR4, UR6, UR4, URZ ;  /* 0x00000004060472a4 */ /* 0x000fe4000f8e02ff */
[----:B------:R-:W-:Y:S02]  /*5640*/  UIMAD UR7, UR6, UR9, URZ ;  /* 0x00000009060772a4 */ /* 0x000fe4000f8e02ff */
[----:B------:R-:W-:Y:S02]  /*5650*/  UISETP.GE.AND UP0, UPT, UR10, UR4, UPT ;  /* 0x000000040a00728c */ /* 0x000fe4000bf06270 */
[----:B------:R-:W-:Y:S02]  /*5660*/  UIADD3 UR8, UPT, UPT, -UR5, URZ, URZ ;  /* 0x000000ff05087290 */ /* 0x000fe4000fffe1ff */
[----:B------:R-:W-:Y:S02]  /*5670*/  UISETP.GE.OR UP0, UPT, UR5, UR7, UP0 ;  /* 0x000000070500728c */ /* 0x000fe40008706670 */
[----:B------:R-:W-:Y:S01]  /*5680*/  UIMAD UR42, UR40, UR8, UR42 ;  /* 0x00000008282a72a4 */ /* 0x000fe2000f8e022a */
[----:B------:R-:W-:Y:S01]  /*5690*/  UMOV UR4, UR13 ;  /* 0x0000000d00047c82 */ /* 0x000fe20008000000 */
[----:B------:R-:W-:Y:S02]  /*56a0*/  UIMAD.WIDE.U32 UR12, UR5, UR38, URZ ;  /* 0x00000026050c72a5 */ /* 0x000fe4000f8e00ff */
[----:B------:R-:W-:Y:S04]  /*56b0*/  USHF.R.U32.HI UR4, URZ, UR39, UR4 ;  /* 0x00000027ff047299 */ /* 0x000fe80008011604 */
[----:B------:R-:W-:Y:S03]  /*56c0*/  USEL UR14, UR10, UR4, !UP2 ;  /* 0x000000040a0e7287 */ /* 0x000fe6000d000000 */
[----:B------:R-:W-:Y:S01]  /*56d0*/  @!UP0 UMOV UR4, UR13 ;  /* 0x0000000d00048c82 */ /* 0x000fe20008000000 */
[----:B------:R-:W-:Y:S02]  /*56e0*/  UIADD3 UR7, UPT, UPT, -UR14, URZ, URZ ;  /* 0x000000ff0e077290 */ /* 0x000fe4000fffe1ff */
[----:B------:R-:W-:Y:S02]  /*56f0*/  @!UP0 USHF.R.U32.HI UR4, URZ, UR39, UR4 ;  /* 0x00000027ff048299 */ /* 0x000fe40008011604 */
[----:B------:R-:W-:Y:S02]  /*5700*/  UIMAD UR11, UR6, UR7, UR10 ;  /* 0x00000007060b72a4 */ /* 0x000fe4000f8e020a */
[----:B------:R-:W-:Y:S02]  /*5710*/  @!UP0 USEL UR4, UR5, UR4, !UP2 ;  /* 0x0000000405048287 */ /* 0x000fe4000d000000 */
[----:B------:R-:W-:Y:S02]  /*5720*/  UIADD3 UR7, UPT, UPT, -UR10, URZ, URZ ;  /* 0x000000ff0a077290 */ /* 0x000fe4000fffe1ff */
[----:B------:R-:W-:Y:S02]  /*5730*/  @!UP0 UIMAD UR9, UR9, UR11, UR4 ;  /* 0x0000000b090982a4 */ /* 0x000fe4000f8e0204 */
[----:B------:R-:W-:Y:S02]  /*5740*/  @!UP0 UIADD3 UR4, UPT, UPT, UR14, -UR4, URZ ;  /* 0x800000040e048290 */ /* 0x000fe4000fffe0ff */
[----:B------:R-:W-:Y:S02]  /*5750*/  UIMAD UR41, UR50, UR7, UR41 ;  /* 0x00000007322972a4 */ /* 0x000fe4000f8e0229 */
[----:B------:R-:W-:Y:S03]  /*5760*/  @!UP0 UIMAD UR10, UR4, UR6, UR5 ;  /* 0x00000006040a82a4 */ /* 0x000fe6000f8e0205 */
[----:B------:R-:W-:Y:S02]  /*5770*/  @!UP0 UMOV UR5, UR9 ;  /* 0x0000000900058c82 */ /* 0x000fe40008000000 */
[----:B------:R-:W-:Y:S02]  /*5780*/  UIMAD UR42, UR5, UR40, UR42 ;  /* 0x00000028052a72a4 */ /* 0x000fe4000f8e022a */
[----:B------:R-:W-:Y:S11]  /*5790*/  UIMAD UR41, UR10, UR50, UR41 ;  /* 0x000000320a2972a4 */ /* 0x000ff6000f8e0229 */
[----:B------:R-:W-:Y:S01]  /*57a0*/  @!UPT UIADD3 URZ, UPT, UPT, URZ, URZ, URZ ;  /* 0x000000fffffff290 */ /* 0x000fe2000fffe0ff */
.L_x_88:
[----:B------:R-:W-:Y:S01]  /*57b0*/  UISETP.NE.AND UP0, UPT, UR37, 0x1, UPT ;  /* 0x000000012500788c */ /* 0x000fe2000bf05270 */
[----:B------:R-:W-:Y:S10]  /*57c0*/  R2UR UR4, R3 ;  /* 0x00000000030472ca */ /* 0x000ff400000e0000 */
[----:B------:R-:W1:Y:S03]  /*57d0*/  @!UP0 LDCU.128 UR8, c[0x0][0xb10] ;  /* 0x00016200ff0887ac */ /* 0x000e660008000c00 */
[----:B------:R-:W-:Y:S01]  /*57e0*/  UISETP.NE.AND UP1, UPT, UR4, URZ, UPT ;  /* 0x000000ff0400728c */ /* 0x000fe2000bf25270 */
[----:B------:R-:W3:Y:S01]  /*57f0*/  @!UP0 LDCU UR5, c[0x0][0xb0c] ;  /* 0x00016180ff0587ac */ /* 0x000ee20008000800 */
[----:B------:R-:W4:Y:S04]  /*5800*/  @!UP0 LDCU UR4, c[0x0][0xb20] ;  /* 0x00016400ff0487ac */ /* 0x000f280008000800 */
[----:B------:R-:W-:Y:S02]  /*5810*/  PLOP3.LUT P1, PT, PT, PT, UP1, 0x80, 0x8 ;  /* 0x000000000008781c */ /* 0x000fe40003f2f018 */
[----:B------:R-:W-:Y:S01]  /*5820*/  PLOP3.LUT P0, PT, PT, PT, UP1, 0x80, 0x8 ;  /* 0x000000000008781c */ /* 0x000fe20003f0f018 */
[----:B-1----:R-:W-:Y:S02]  /*5830*/  UIMAD.WIDE.U32 UR6, UR42, UR8, URZ ;  /* 0x000000082a0672a5 */ /* 0x002fe4000f8e00ff */
[----:B------:R-:W-:Y:S02]  /*5840*/  UIMAD.WIDE.U32 UR12, UR41, UR11, URZ ;  /* 0x0000000b290c72a5 */ /* 0x000fe4000f8e00ff */
[----:B------:R-:W-:Y:S03]  /*5850*/  @!UP0 UISETP.NE.AND UP1, UPT, UR10, 0x1, UPT ;  /* 0x000000010a00888c */ /* 0x000fe6000bf25270 */
[----:B------:R-:W-:Y:S02]  /*5860*/  @!UP0 UMOV UR6, UR7 ;  /* 0x0000000700068c82 */ /* 0x000fe40008000000 */
[----:B------:R-:W-:Y:S01]  /*5870*/  @!UP0 USHF.R.U32.HI UR6, URZ, UR9, UR6 ;  /* 0x00000009ff068299 */ /* 0x000fe20008011606 */
[----:B------:R-:W-:Y:S01]  /*5880*/  @P1 SHF.R.U32.HI R4, RZ, 0x10, R5 ;  /* 0x00000010ff041819 */ /* 0x000fe20000011605 */
[----:B---3--:R-:W-:Y:S01]  /*5890*/  @!UP0 UISETP.NE.AND UP2, UPT, UR5, 0x1, UPT ;  /* 0x000000010500888c */ /* 0x008fe2000bf45270 */
[----:B------:R-:W-:Y:S02]  /*58a0*/  @!UP0 UMOV UR7, UR13 ;  /* 0x0000000d00078c82 */ /* 0x000fe40008000000 */
[----:B------:R-:W-:Y:S01]  /*58b0*/  @P0 R2UR UR59, R4 ;  /* 0x00000000043b02ca */ /* 0x000fe200000e0000 */
[----:B----4-:R-:W-:Y:S02]  /*58c0*/  @!UP0 USHF.R.U32.HI UR4, URZ, UR4, UR7 ;  /* 0x00000004ff048299 */ /* 0x010fe40008011607 */
[----:B------:R-:W-:Y:S02]  /*58d0*/  @!UP0 USEL UR7, UR42, UR6, !UP2 ;  /* 0x000000062a078287 */ /* 0x000fe4000d000000 */
[----:B------:R-:W-:Y:S04]  /*58e0*/  @!UP0 USEL UR6, UR41, UR4, !UP1 ;  /* 0x0000000429068287 */ /* 0x000fe8000c800000 */
[----:B------:R-:W-:Y:S02]  /*58f0*/  @!UP0 UIADD3 UR4, UPT, UPT, -UR7, UR6, URZ ;  /* 0x0000000607048290 */ /* 0x000fe4000fffe1ff */
[----:B------:R-:W-:Y:S02]  /*5900*/  @!UP0 UIADD3 UR6, UPT, UPT, UR7, -UR6, URZ ;  /* 0x8000000607068290 */ /* 0x000fe4000fffe0ff */
[----:B------:R-:W-:Y:S02]  /*5910*/  @!UP0 UIMAD UR42, UR4, UR5, UR42 ;  /* 0x00000005042a82a4 */ /* 0x000fe4000f8e022a */
[----:B------:R-:W-:Y:S02]  /*5920*/  UIADD3 UR4, UPT, UPT, UR15, 0x1, URZ ;  /* 0x000000010f047890 */ /* 0x000fe4000fffe0ff */
[----:B------:R-:W-:Y:S02]  /*5930*/  UIADD3 UR7, UPT, UPT, UR60, 0x200, URZ ;  /* 0x000002003c077890 */ /* 0x000fe4000fffe0ff */
[----:B------:R-:W-:Y:S02]  /*5940*/  @!UP0 UIMAD UR41, UR6, UR10, UR41 ;  /* 0x0000000a062982a4 */ /* 0x000fe4000f8e0229 */
[----:B------:R-:W-:Y:S01]  /*5950*/  IMAD.U32 R0, RZ, RZ, UR4 ;  /* 0x00000004ff007e24 */ /* 0x000fe2000f8e00ff */
[----:B------:R-:W-:Y:S04]  /*5960*/  ULOP3.LUT UP0, URZ, UR7, 0x90, URZ, 0xc0, !UPT ;  /* 0x0000009007ff7892 */ /* 0x000fe8000f80c0ff */
[----:B------:R1:W-:Y:S05]  /*5970*/  STL [R1+0x80], R0 ;  /* 0x0000800001007387 */ /* 0x0003ea0000100800 */
[----:B------:R-:W-:Y:S05]  /*5980*/  BRA.U !UP0, `(.L_x_89) ;  /* 0x00000001087c7547 */ /* 0x000fea000b800000 */
[----:B------:R-:W3:Y:S01]  /*5990*/  LDCU.64 UR8, c[0x4][0x80] ;  /* 0x01001000ff0877ac */ /* 0x000ee20008000a00 */
[----:B------:R-:W-:Y:S01]  /*59a0*/  MOV R16, 0x0 ;  /* 0x0000000000107802 */ /* 0x000fe20000000f00 */
[----:B------:R-:W-:Y:S02]  /*59b0*/  HFMA2 R12, -RZ, RZ, 0, 5.9604644775390625e-08 ;  /* 0x00000001ff0c7431 */ /* 0x000fe400000001ff */
[----:B------:R-:W-:Y:S01]  /*59c0*/  IMAD.MOV.U32 R8, RZ, RZ, 0x70 ;  /* 0x00000070ff087424 */ /* 0x000fe200078e00ff */
[----:B--2---:R2:W4:Y:S01]  /*59d0*/  LDC.64 R2, c[0x4][R16] ;  /* 0x0100000010027b82 */ /* 0x0045220000000a00 */
[----:B------:R-:W1:Y:S01]  /*59e0*/  LDCU.64 UR6, c[0x4][0x88] ;  /* 0x01001100ff0677ac */ /* 0x000e620008000a00 */
[----:B------:R-:W-:Y:S01]  /*59f0*/  IMAD.MOV.U32 R13, RZ, RZ, RZ ;  /* 0x000000ffff0d7224 */ /* 0x000fe200078e00ff */
[----:B------:R-:W1:Y:S01]  /*5a00*/  LDCU.64 UR4, c[0x4][0x8] ;  /* 0x01000100ff0477ac */ /* 0x000e620008000a00 */
[----:B---3--:R-:W-:Y:S01]  /*5a10*/  MOV R5, UR9 ;  /* 0x0000000900057c02 */ /* 0x008fe20008000f00 */
[----:B------:R-:W-:Y:S01]  /*5a20*/  IMAD.U32 R4, RZ, RZ, UR8 ;  /* 0x00000008ff047e24 */ /* 0x000fe2000f8e00ff */
[----:B-1----:R-:W-:Y:S01]  /*5a30*/  MOV R7, UR7 ;  /* 0x0000000700077c02 */ /* 0x002fe20008000f00 */
[----:B------:R-:W-:Y:S01]  /*5a40*/  IMAD.U32 R6, RZ, RZ, UR6 ;  /* 0x00000006ff067e24 */ /* 0x000fe2000f8e00ff */
[----:B------:R-:W-:Y:S01]  /*5a50*/  MOV R11, UR5 ;  /* 0x00000005000b7c02 */ /* 0x000fe20008000f00 */
[----:B------:R-:W-:Y:S02]  /*5a60*/  IMAD.U32 R10, RZ, RZ, UR4 ;  /* 0x00000004ff0a7e24 */ /* 0x000fe4000f8e00ff */
[----:B------:R-:W-:Y:S07]  /*5a70*/  LEPC R20, `(.L_x_90) ;  /* 0x000000001014794e */ /* 0x000fee0000000000 */
[----:B--2-45:R-:W-:Y:S05]  /*5a80*/  CALL.ABS.NOINC R2 ;  /* 0x0000000002007343 */ /* 0x034fea0003c00000 */
.L_x_90:
[----:B------:R-:W1:Y:S01]  /*5a90*/  LDCU.64 UR8, c[0x4][0x80] ;  /* 0x01001000ff0877ac */ /* 0x000e620008000a00 */
[----:B------:R2:W3:Y:S01]  /*5aa0*/  LDC.64 R2, c[0x4][R16] ;  /* 0x0100000010027b82 */ /* 0x0004e20000000a00 */
[----:B------:R-:W-:Y:S02]  /*5ab0*/  HFMA2 R12, -RZ, RZ, 0, 5.9604644775390625e-08 ;  /* 0x00000001ff0c7431 */ /* 0x000fe400000001ff */
[----:B------:R-:W-:Y:S02]  /*5ac0*/  IMAD.MOV.U32 R8, RZ, RZ, 0x70 ;  /* 0x00000070ff087424 */ /* 0x000fe400078e00ff */
[----:B------:R-:W-:Y:S01]  /*5ad0*/  IMAD.MOV.U32 R13, RZ, RZ, RZ ;  /* 0x000000ffff0d7224 */ /* 0x000fe200078e00ff */
[----:B------:R-:W4:Y:S01]  /*5ae0*/  LDCU.64 UR6, c[0x4][0x88] ;  /* 0x01001100ff0677ac */ /* 0x000f220008000a00 */
[----:B------:R-:W5:Y:S01]  /*5af0*/  LDCU.64 UR4, c[0x4][0x8] ;  /* 0x01000100ff0477ac */ /* 0x000f620008000a00 */
[----:B-1----:R-:W-:Y:S02]  /*5b00*/  MOV R4, UR8 ;  /* 0x0000000800047c02 */ /* 0x002fe40008000f00 */
[----:B------:R-:W-:Y:S02]  /*5b10*/  MOV R5, UR9 ;  /* 0x0000000900057c02 */ /* 0x000fe40008000f00 */
[----:B----4-:R-:W-:Y:S01]  /*5b20*/  MOV R7, UR7 ;  /* 0x0000000700077c02 */ /* 0x010fe20008000f00 */
[----:B------:R-:W-:Y:S01]  /*5b30*/  IMAD.U32 R6, RZ, RZ, UR6 ;  /* 0x00000006ff067e24 */ /* 0x000fe2000f8e00ff */
[----:B-----5:R-:W-:Y:S01]  /*5b40*/  MOV R11, UR5 ;  /* 0x00000005000b7c02 */ /* 0x020fe20008000f00 */
[----:B--2---:R-:W-:Y:S02]  /*5b50*/  IMAD.U32 R10, RZ, RZ, UR4 ;  /* 0x00000004ff0a7e24 */ /* 0x004fe4000f8e00ff */
[----:B------:R-:W-:Y:S07]  /*5b60*/  LEPC R20, `(.L_x_89) ;  /* 0x000000001014794e */ /* 0x000fee0000000000 */
[----:B---3--:R-:W-:Y:S05]  /*5b70*/  CALL.ABS.NOINC R2 ;  /* 0x0000000002007343 */ /* 0x008fea0003c00000 */
.L_x_89:
[----:B------:R-:W-:Y:S01]  /*5b80*/  PLOP3.LUT P1, PT, PT, PT, PT, 0x8, 0x80 ;  /* 0x000000000080781c */ /* 0x000fe20003f2e170 */
[----:B------:R-:W-:Y:S01]  /*5b90*/  UISETP.NE.AND UP1, UPT, UR57, URZ, UPT ;  /* 0x000000ff3900728c */ /* 0x000fe2000bf25270 */
[----:B------:R3:W5:Y:S01]  /*5ba0*/  LDL R16, [R1+0x60] ;  /* 0x0000600001107983 */ /* 0x0007620000100800 */
[----:B------:R-:W4:Y:S01]  /*5bb0*/  LDC.64 R4, c[0x0][0x890] ;  /* 0x00022400ff047b82 */ /* 0x000f220000000a00 */
[----:B------:R-:W1:Y:S03]  /*5bc0*/  S2R R17, SR_TID.X ;  /* 0x0000000000117919 */ /* 0x000e660000002100 */
[----:B------:R-:W-:Y:S04]  /*5bd0*/  PLOP3.LUT P0, PT, PT, PT, UP1, 0x80, 0x8 ;  /* 0x000000000008781c */ /* 0x000fe80003f0f018 */
[----:B------:R-:W2:Y:S01]  /*5be0*/  LDC.64 R6, c[0x0][0x8b0] ;  /* 0x00022c00ff067b82 */ /* 0x000ea20000000a00 */
[----:B------:R-:W3:Y:S01]  /*5bf0*/  @UP1 LDCU.64 UR4, c[0x0][0x888] ;  /* 0x00011100ff0417ac */ /* 0x000ee20008000a00 */
[----:B----4-:R-:W-:Y:S01]  /*5c00*/  ISETP.NE.U32.AND P3, PT, R4, RZ, PT ;  /* 0x000000ff0400720c */ /* 0x010fe20003f65070 */
[----:B---3--:R-:W-:Y:S03]  /*5c10*/  @UP1 UISETP.NE.U32.AND UP0, UPT, UR4, URZ, UPT ;  /* 0x000000ff0400128c */ /* 0x008fe6000bf05070 */
[----:B------:R-:W-:Y:S02]  /*5c20*/  ISETP.NE.AND.EX P3, PT, R5, RZ, PT, P3 ;  /* 0x000000ff0500720c */ /* 0x000fe40003f65330 */
[----:B--2---:R-:W-:Y:S01]  /*5c30*/  ISETP.NE.U32.AND P4, PT, R6, RZ, PT ;  /* 0x000000ff0600720c */ /* 0x004fe20003f85070 */
[----:B------:R-:W-:Y:S01]  /*5c40*/  @UP1 UISETP.NE.AND.EX UP0, UPT, UR5, URZ, UPT, UP0 ;  /* 0x000000ff0500128c */ /* 0x000fe2000bf05300 */
[----:B------:R-:W-:Y:S02]  /*5c50*/  @P0 PLOP3.LUT P1, PT, P3, PT, PT, 0x80, 0x8 ;  /* 0x000000000008081c */ /* 0x000fe40001f2f070 */
[----:B------:R-:W-:Y:S01]  /*5c60*/  ISETP.NE.AND.EX P4, PT, R7, RZ, PT, P4 ;  /* 0x000000ff0700720c */ /* 0x000fe20003f85340 */
[----:B------:R-:W-:Y:S06]  /*5c70*/  @UP1 USEL UR4, URZ, 0xffffffff, UP0 ;  /* 0xffffffffff041887 */ /* 0x000fec0008000000 */
[----:B-1----:R-:W-:Y:S06]  /*5c80*/  @!P3 BRA `(.L_x_91) ;  /* 0x000000000038b947 */ /* 0x002fec0003800000 */
[----:B------:R-:W1:Y:S02]  /*5c90*/  LDC.64 R2, c[0x0][0x888] ;  /* 0x00022200ff027b82 */ /* 0x000e640000000a00 */
[----:B-1----:R-:W-:Y:S04]  /*5ca0*/  ISETP.NE.U32.AND P2, PT, R2, RZ, PT ;  /* 0x000000ff0200720c */ /* 0x002fe80003f45070 */
[----:B------:R-:W-:Y:S11]  /*5cb0*/  ISETP.NE.AND.EX P2, PT, R3, RZ, PT, P2 ;  /* 0x000000ff0300720c */ /* 0x000ff60003f45320 */
[----:B------:R-:W-:Y:S02]  /*5cc0*/  @!UPT UIADD3 URZ, UPT, UPT, URZ, URZ, URZ ;  /* 0x000000fffffff290 */ /* 0x000fe4000fffe0ff */
[----:B------:R-:W1:Y:S01]  /*5cd0*/  @P2 LDC.64 R2, c[0x0][0x888] ;  /* 0x00022200ff022b82 */ /* 0x000e620000000a00 */
[----:B------:R-:W-:Y:S04]  /*5ce0*/  @P2 IMAD R0, R4, UR36, RZ ;  /* 0x0000002404002c24 */ /* 0x000fe8000f8e02ff */
[----:B-1----:R-:W-:Y:S04]  /*5cf0*/  @P2 IMAD.WIDE R2, R0, 0x4, R2 ;  /* 0x0000000400022825 */ /* 0x002fe800078e0202 */
[----:B------:R-:W-:Y:S01]  /*5d00*/  IMAD.MOV.U32 R0, RZ, RZ, 0x1 ;  /* 0x00000001ff007424 */ /* 0x000fe200078e00ff */
[----:B-----5:R1:W5:Y:S04]  /*5d10*/  @P2 LDG.E R185, desc[UR54][R2.64] ;  /* 0x0000003602b92981 */ /* 0x020368000c1e1900 */
[----:B------:R-:W-:Y:S01]  /*5d20*/  @P2 PRMT R16, R0, 0x7610, R16 ;  /* 0x0000761000102816 */ /* 0x000fe20000000010 */
[----:B-1----:R-:W-:Y:S05]  /*5d30*/  IMAD.MOV.U32 R2, RZ, RZ, 0x1 ;  /* 0x00000001ff027424 */ /* 0x002fea00078e00ff */
[----:B------:R-:W-:Y:S05]  /*5d40*/  @!P2 PRMT R16, R2, 0x7610, R16 ;  /* 0x000076100210a816 */ /* 0x000fea0000000010 */
[----:B------:R1:W-:Y:S02]  /*5d50*/  STL.S16 [R1+0x60], R16 ;  /* 0x0000601001007387 */ /* 0x0003e40000100600 */
[----:B-1----:R-:W2:Y:S02]  /*5d60*/  @!P2 LDC R185, c[0x0][0x880] ;  /* 0x00022000ffb9ab82 */ /* 0x002ea40000000800 */
.L_x_91:
[----:B------:R-:W-:Y:S05]  /*5d70*/  @!P4 BRA `(.L_x_92) ;  /* 0x000000000024c947 */ /* 0x000fea0003800000 */
[----:B------:R-:W1:Y:S02]  /*5d80*/  LDC.64 R2, c[0x0][0x8a8] ;  /* 0x00022a00ff027b82 */ /* 0x000e640000000a00 */
[----:B-1----:R-:W-:Y:S04]  /*5d90*/  ISETP.NE.U32.AND P2, PT, R2, RZ, PT ;  /* 0x000000ff0200720c */ /* 0x002fe80003f45070 */
[----:B------:R-:W-:Y:S11]  /*5da0*/  ISETP.NE.AND.EX P2, PT, R3, RZ, PT, P2 ;  /* 0x000000ff0300720c */ /* 0x000ff60003f45320 */
[----:B------:R-:W-:Y:S02]  /*5db0*/  @!UPT UIADD3 URZ, UPT, UPT, URZ, URZ, URZ ;  /* 0x000000fffffff290 */ /* 0x000fe4000fffe0ff */
[----:B------:R-:W1:Y:S01]  /*5dc0*/  @P2 LDC.64 R2, c[0x0][0x8a8] ;  /* 0x00022a00ff022b82 */ /* 0x000e620000000a00 */
[----:B------:R-:W-:Y:S04]  /*5dd0*/  @P2 IMAD R0, R6, UR36, RZ ;  /* 0x0000002406002c24 */ /* 0x000fe8000f8e02ff */
[----:B-1----:R-:W-:Y:S05]  /*5de0*/  @P2 IMAD.WIDE R2, R0, 0x4, R2 ;  /* 0x0000000400022825 */ /* 0x002fea00078e0202 */
[----:B-----5:R1:W5:Y:S02]  /*5df0*/  @P2 LDG.E R184, desc[UR54][R2.64] ;  /* 0x0000003602b82981 */ /* 0x020364000c1e1900 */
[----:B-1----:R-:W3:Y:S02]  /*5e00*/  @!P2 LDC R184, c[0x0][0x8a0] ;  /* 0x00022800ffb8ab82 */ /* 0x002ee40000000800 */
.L_x_92:
[----:B------:R-:W4:Y:S01]  /*5e10*/  LDL R2, [R1+0x64] ;  /* 0x0000640001027983 */ /* 0x000f220000100800 */
[----:B--2--5:R-:W-:Y:S01]  /*5e20*/  @P0 FSETP.NEU.AND P4, PT, R185, RZ, PT ;  /* 0x000000ffb900020b */ /* 0x024fe20003f8d000 */
[C---:B------:R-:W-:Y:S01]  /*5e30*/  IMAD.SHL.U32 R4, R17.reuse, 0x10, RZ ;  /* 0x0000001011047824 */ /* 0x040fe200078e00ff */
[----:B------:R-:W-:Y:S01]  /*5e40*/  @P0 LOP3.LUT P2, RZ, R16, 0xff, RZ, 0xc0, !PT ;  /* 0x000000ff10ff0812 */ /* 0x000fe2000784c0ff */
[----:B------:R-:W2:Y:S01]  /*5e50*/  LDL R0, [R1+0x6c] ;  /* 0x00006c0001007983 */ /* 0x000ea20000100800 */
[----:B------:R-:W-:Y:S01]  /*5e60*/  IMAD.SHL.U32 R3, R17, 0x2, RZ ;  /* 0x0000000211037824 */ /* 0x000fe200078e00ff */
[----:B------:R-:W-:Y:S01]  /*5e70*/  BSSY B1, `(.L_x_93) ;  /* 0x00000ce000017945 */ /* 0x000fe20003800000 */
[----:B------:R-:W-:Y:S02]  /*5e80*/  LOP3.LUT R6, R4, 0x40, RZ, 0xc0, !PT ;  /* 0x0000004004067812 */ /* 0x000fe400078ec0ff */
[----:B------:R-:W-:Y:S02]  /*5e90*/  CS2R R250, SRZ ;  /* 0x0000000000fa7805 */ /* 0x000fe4000001ff00 */
[----:B------:R-:W-:Y:S02]  /*5ea0*/  PLOP3.LUT P5, PT, PT, PT, PT, 0x8, 0x80 ;  /* 0x000000000080781c */ /* 0x000fe40003fae170 */
[----:B------:R-:W-:Y:S02]  /*5eb0*/  CS2R R248, SRZ ;  /* 0x0000000000f87805 */ /* 0x000fe4000001ff00 */
[----:B------:R-:W-:Y:S02]  /*5ec0*/  LOP3.LUT R3, R6, 0x8, R3, 0xf8, !PT ;  /* 0x0000000806037812 */ /* 0x000fe400078ef803 */
[----:B------:R-:W-:Y:S02]  /*5ed0*/  CS2R R246, SRZ ;  /* 0x0000000000f67805 */ /* 0x000fe4000001ff00 */
[----:B------:R-:W-:Y:S02]  /*5ee0*/  CS2R R244, SRZ ;  /* 0x0000000000f47805 */ /* 0x000fe4000001ff00 */
[----:B------:R-:W-:Y:S02]  /*5ef0*/  CS2R R242, SRZ ;  /* 0x0000000000f27805 */ /* 0x000fe4000001ff00 */
[----:B------:R-:W-:Y:S02]  /*5f00*/  LOP3.LUT R3, R3, 0x7b0, R4, 0xf8, !PT ;  /* 0x000007b003037812 */ /* 0x000fe400078ef804 */
[----:B------:R-:W-:Y:S02]  /*5f10*/  CS2R R240, SRZ ;  /* 0x0000000000f07805 */ /* 0x000fe4000001ff00 */
        /* <DEDUP_REMOVED lines=26> */
[----:B--2---:R-:W-:Y:S02]  /*60c0*/  R2UR UR5, R0 ;  /* 0x00000000000572ca */ /* 0x004fe400000e0000 */
[----:B----4-:R-:W-:Y:S01]  /*60d0*/  R2UR UR6, R2 ;  /* 0x00000000020672ca */ /* 0x010fe200000e0000 */
[----:B------:R-:W-:Y:S01]  /*60e0*/  IMAD.U32 R2, RZ, RZ, UR4 ;  /* 0x00000004ff027e24 */ /* 0x000fe2000f8e00ff */
[----:B------:R-:W-:Y:S04]  /*60f0*/  @P0 SEL R0, RZ, 0xffffffff, P4 ;  /* 0xffffffffff000807 */ /* 0x000fe80002000000 */
[----:B------:R-:W-:Y:S04]  /*6100*/  @P1 SEL R0, R2, R0, !P2 ;  /* 0x0000000002001207 */ /* 0x000fe80005000000 */
[----:B------:R-:W-:Y:S03]  /*6110*/  @P0 LOP3.LUT R0, R0, 0x1, RZ, 0xc0, !PT ;  /* 0x0000000100000812 */ /* 0x000fe600078ec0ff */
[----:B------:R-:W-:Y:S01]  /*6120*/  IMAD.U32 R2, RZ, RZ, UR6 ;  /* 0x00000006ff027e24 */ /* 0x000fe2000f8e00ff */
[----:B------:R-:W-:Y:S01]  /*6130*/  ISETP.NE.U32.OR P6, PT, R0, 0x1, !P0 ;  /* 0x000000010000780c */ /* 0x000fe200047c5470 */
[----:B------:R-:W-:Y:S03]  /*6140*/  IMAD.U32 R0, RZ, RZ, UR43 ;  /* 0x0000002bff007e24 */ /* 0x000fe6000f8e00ff */
[----:B------:R-:W-:Y:S01]  /*6150*/  P2R R5, PR, RZ, 0x40 ;  /* 0x00000040ff057803 */ /* 0x000fe20000000000 */
[C---:B------:R-:W-:Y:S01]  /*6160*/  IMAD R3, R0.reuse, 0x5800, R3 ;  /* 0x0000580000037824 */ /* 0x040fe200078e0203 */
[----:B------:R-:W-:Y:S01]  /*6170*/  LEA R4, R0, UR60, 0x3 ;  /* 0x0000003c00047c11 */ /* 0x000fe2000f8e18ff */
[----:B------:R-:W-:Y:S02]  /*6180*/  IMAD.U32 R0, RZ, RZ, UR5 ;  /* 0x00000005ff007e24 */ /* 0x000fe4000f8e00ff */
[----:B------:R1:W-:Y:S01]  /*6190*/  STL [R1+0x74], R5 ;  /* 0x0000740501007387 */ /* 0x0003e20000100800 */
[----:B------:R-:W-:Y:S02]  /*61a0*/  LEA R3, R3, UR60, 0x1 ;  /* 0x0000003c03037c11 */ /* 0x000fe4000f8e08ff */
[----:B------:R-:W-:Y:S01]  /*61b0*/  SHF.L.U32 R13, R0, 0x1f, RZ ;  /* 0x0000001f000d7819 */ /* 0x000fe200000006ff */
[----:B------:R2:W-:Y:S04]  /*61c0*/  STL [R1+0x58], RZ ;  /* 0x000058ff01007387 */ /* 0x0005e80000100800 */
[----:B------:R2:W-:Y:S04]  /*61d0*/  STL [R1+0x5c], RZ ;  /* 0x00005cff01007387 */ /* 0x0005e80000100800 */
[----:B------:R2:W-:Y:S04]  /*61e0*/  STL [R1+0x50], RZ ;  /* 0x000050ff01007387 */ /* 0x0005e80000100800 */
[----:B------:R2:W-:Y:S04]  /*61f0*/  STL [R1+0x54], RZ ;  /* 0x000054ff01007387 */ /* 0x0005e80000100800 */
[----:B------:R2:W-:Y:S04]  /*6200*/  STL [R1+0x48], RZ ;  /* 0x000048ff01007387 */ /* 0x0005e80000100800 */
[----:B------:R2:W-:Y:S01]  /*6210*/  STL [R1+0x4c], RZ ;  /* 0x00004cff01007387 */ /* 0x0005e20000100800 */
[----:B-1----:R-:W-:Y:S03]  /*6220*/  LOP3.LUT R5, R2, 0x1, RZ, 0x3c, !PT ;  /* 0x0000000102057812 */ /* 0x002fe600078e3cff */
[----:B------:R2:W-:Y:S01]  /*6230*/  STL [R1+0x40], RZ ;  /* 0x000040ff01007387 */ /* 0x0005e20000100800 */
[----:B------:R-:W-:Y:S03]  /*6240*/  @P6 SHF.L.U32 R2, R5, 0x1f, RZ ;  /* 0x0000001f05026819 */ /* 0x000fe600000006ff */
[----:B------:R2:W-:Y:S01]  /*6250*/  STL [R1+0x44], RZ ;  /* 0x000044ff01007387 */ /* 0x0005e20000100800 */
[----:B------:R1:W4:Y:S03]  /*6260*/  @P6 SYNCS.PHASECHK.TRANS64.TRYWAIT P0, [R4+URZ+0xe0], R2 ;  /* 0x0000e002040065a7 */ /* 0x00032600080011ff */
[----:B------:R2:W-:Y:S04]  /*6270*/  STL [R1+0x38], RZ ;  /* 0x000038ff01007387 */ /* 0x0005e80000100800 */
[----:B------:R2:W-:Y:S04]  /*6280*/  STL [R1+0x3c], RZ ;  /* 0x00003cff01007387 */ /* 0x0005e80000100800 */
[----:B------:R2:W-:Y:S04]  /*6290*/  STL [R1+0x30], RZ ;  /* 0x000030ff01007387 */ /* 0x0005e80000100800 */
[----:B------:R2:W-:Y:S04]  /*62a0*/  STL [R1+0x34], RZ ;  /* 0x000034ff01007387 */ /* 0x0005e80000100800 */
[----:B------:R2:W-:Y:S04]  /*62b0*/  STL [R1+0x28], RZ ;  /* 0x000028ff01007387 */ /* 0x0005e80000100800 */
[----:B------:R2:W-:Y:S01]  /*62c0*/  STL [R1+0x2c], RZ ;  /* 0x00002cff01007387 */ /* 0x0005e20000100800 */
[----:B-1----:R-:W-:Y:S03]  /*62d0*/  IMAD.U32 R2, RZ, RZ, UR44 ;  /* 0x0000002cff027e24 */ /* 0x002fe6000f8e00ff */
[----:B------:R2:W-:Y:S02]  /*62e0*/  STL [R1+0x20], RZ ;  /* 0x000020ff01007387 */ /* 0x0005e40000100800 */
[----:B------:R-:W-:Y:S02]  /*62f0*/  LEA R14, R2, UR60, 0x3 ;  /* 0x0000003c020e7c11 */ /* 0x000fe4000f8e18ff */
[----:B------:R2:W-:Y:S02]  /*6300*/  STL [R1+0x24], RZ ;  /* 0x000024ff01007387 */ /* 0x0005e40000100800 */
[----:B------:R2:W1:Y:S02]  /*6310*/  SYNCS.PHASECHK.TRANS64.TRYWAIT P4, [R14+URZ+0x130], R13 ;  /* 0x0001300d0e0075a7 */ /* 0x00046400080811ff */
[----:B------:R2:W-:Y:S04]  /*6320*/  STL [R1+0x18], RZ ;  /* 0x000018ff01007387 */ /* 0x0005e80000100800 */
[----:B------:R2:W-:Y:S04]  /*6330*/  STL [R1+0x1c], RZ ;  /* 0x00001cff01007387 */ /* 0x0005e80000100800 */
[----:B------:R2:W-:Y:S04]  /*6340*/  STL [R1+0x10], RZ ;  /* 0x000010ff01007387 */ /* 0x0005e80000100800 */
[----:B------:R2:W-:Y:S04]  /*6350*/  STL [R1+0x14], RZ ;  /* 0x000014ff01007387 */ /* 0x0005e80000100800 */
[----:B------:R2:W-:Y:S04]  /*6360*/  STL [R1+0x8], RZ ;  /* 0x000008ff01007387 */ /* 0x0005e80000100800 */
[----:B------:R2:W-:Y:S04]  /*6370*/  STL [R1+0xc], RZ ;  /* 0x00000cff01007387 */ /* 0x0005e80000100800 */
[----:B------:R2:W-:Y:S04]  /*6380*/  STL [R1], RZ ;  /* 0x000000ff01007387 */ /* 0x0005e80000100800 */
[----:B------:R2:W-:Y:S01]  /*6390*/  STL [R1+0x4], RZ ;  /* 0x000004ff01007387 */ /* 0x0005e20000100800 */
[----:B----4-:R-:W-:Y:S01]  /*63a0*/  @P6 PLOP3.LUT P5, PT, P0, PT, PT, 0x8, 0x80 ;  /* 0x000000000080681c */ /* 0x010fe200007ae170 */
[----:B------:R-:W-:Y:S01]  /*63b0*/  @!UPT UIADD3 URZ, UPT, UPT, URZ, URZ, URZ ;  /* 0x000000fffffff290 */ /* 0x000fe2000fffe0ff */
[----:B--2---:R-:W-:Y:S11]  /*63c0*/  @!P6 BRA `(.L_x_94) ;  /* 0x0000000400e0e947 */ /* 0x004ff60003800000 */
[----:B------:R-:W-:Y:S01]  /*63d0*/  ISETP.NE.U32.AND P0, PT, RZ, UR52, PT ;  /* 0x00000034ff007c0c */ /* 0x000fe2000bf05070 */
[----:B------:R-:W-:Y:S01]  /*63e0*/  BSSY B0, `(.L_x_95) ;  /* 0x000000f000007945 */ /* 0x000fe20003800000 */
[----:B------:R-:W-:Y:S01]  /*63f0*/  FSETP.NEU.AND P2, PT, R185, RZ, PT ;  /* 0x000000ffb900720b */ /* 0x000fe20003f4d000 */
[----:B------:R-:W-:Y:S01]  /*6400*/  IMAD.MOV.U32 R190, RZ, RZ, RZ ;  /* 0x000000ffffbe7224 */ /* 0x000fe200078e00ff */
[----:B------:R-:W-:Y:S02]  /*6410*/  ISETP.NE.AND.EX P0, PT, RZ, UR53, PT, P0 ;  /* 0x00000035ff007c0c */ /* 0x000fe4000bf05300 */
[----:B------:R-:W-:Y:S02]  /*6420*/  LOP3.LUT P1, RZ, R16, 0xff, RZ, 0xc0, !PT ;  /* 0x000000ff10ff7812 */ /* 0x000fe4000782c0ff */
[----:B------:R-:W-:Y:S02]  /*6430*/  SEL R0, RZ, 0xffffffff, P2 ;  /* 0xffffffffff007807 */ /* 0x000fe40001000000 */
[----:B------:R-:W-:Y:S04]  /*6440*/  SEL R2, RZ, 0xffffffff, P0 ;  /* 0xffffffffff027807 */ /* 0x000fe80000000000 */
[----:B------:R-:W-:Y:S04]  /*6450*/  @P3 SEL R0, R2, R0, !P1 ;  /* 0x0000000002003207 */ /* 0x000fe80004800000 */
[----:B------:R-:W-:Y:S04]  /*6460*/  LOP3.LUT R0, R0, 0x1, RZ, 0xc0, !PT ;  /* 0x0000000100007812 */ /* 0x000fe800078ec0ff */
[----:B------:R-:W-:Y:S01]  /*6470*/  ISETP.NE.U32.AND P0, PT, R0, 0x1, PT ;  /* 0x000000010000780c */ /* 0x000fe20003f05070 */
[----:B------:R-:W-:Y:S01]  /*6480*/  @!UPT UIADD3 URZ, UPT, UPT, URZ, URZ, URZ ;  /* 0x000000fffffff290 */ /* 0x000fe2000fffe0ff */
[----:B------:R-:W-:Y:S11]  /*6490*/  @!P5 BRA `(.L_x_96) ;  /* 0x00000000000cd947 */ /* 0x000ff60003800000 */
[----:B------:R-:W-:Y:S04]  /*64a0*/  SHF.L.U32 R0, R5, 0x1f, RZ ;  /* 0x0000001f05007819 */ /* 0x000fe800000006ff */
[----:B------:R-:W2:Y:S02]  /*64b0*/  SYNCS.PHASECHK.TRANS64.TRYWAIT P1, [R4+URZ+0xe0], R0 ;  /* 0x0000e000040075a7 */ /* 0x000ea400080211ff */
[----:B--2---:R-:W-:Y:S05]  /*64c0*/  @!P1 BRA `(.L_x_97) ;  /* 0x0000005800209947 */ /* 0x004fea0003800000 */
.L_x_96:
[----:B------:R-:W-:Y:S05]  /*64d0*/  BSYNC B0 ;  /* 0x0000000000007941 */ /* 0x000fea0003800000 */
.L_x_95:
[----:B------:R-:W-:Y:S02]  /*64e0*/  CS2R R26, SRZ ;  /* 0x00000000001a7805 */ /* 0x000fe4000001ff00 */
[----:B------:R-:W-:Y:S02]  /*64f0*/  CS2R R24, SRZ ;  /* 0x0000000000187805 */ /* 0x000fe4000001ff00 */
[----:B------:R-:W-:Y:S02]  /*6500*/  CS2R R30, SRZ ;  /* 0x00000000001e7805 */ /* 0x000fe4000001ff00 */
[----:B------:R-:W-:Y:S02]  /*6510*/  CS2R R28, SRZ ;  /* 0x00000000001c7805 */ /* 0x000fe4000001ff00 */
[----:B------:R-:W-:Y:S02]  /*6520*/  CS2R R10, SRZ ;  /* 0x00000000000a7805 */ /* 0x000fe4000001ff00 */
[----:B------:R-:W-:Y:S02]  /*6530*/  CS2R R8, SRZ ;  /* 0x0000000000087805 */ /* 0x000fe4000001ff00 */
[----:B------:R-:W-:Y:S01]  /*6540*/  CS2R R34, SRZ ;  /* 0x0000000000227805 */ /* 0x000fe2000001ff00 */
[----:B------:R-:W4:Y:S01]  /*6550*/  @P0 LDS.128 R24, [R3+0x9200] ;  /* 0x0092000003180984 */ /* 0x000f220000000c00 */
[----:B------:R-:W-:Y:S01]  /*6560*/  CS2R R32, SRZ ;  /* 0x0000000000207805 */ /* 0x000fe2000001ff00 */
[----:B------:R-:W-:Y:S01]  /*6570*/  IMAD.MOV.U32 R191, RZ, RZ, RZ ;  /* 0x000000ffffbf7224 */ /* 0x000fe200078e00ff */
[----:B------:R-:W-:Y:S01]  /*6580*/  CS2R R188, SRZ ;  /* 0x0000000000bc7805 */ /* 0x000fe2000001ff00 */
[----:B------:R-:W5:Y:S01]  /*6590*/  @P0 LDS.128 R28, [R3+0x8200] ;  /* 0x00820000031c0984 */ /* 0x000f620000000c00 */
[----:B------:R-:W-:Y:S02]  /*65a0*/  CS2R R198, SRZ ;  /* 0x0000000000c67805 */ /* 0x000fe4000001ff00 */
[----:B------:R-:W-:Y:S02]  /*65b0*/  CS2R R196, SRZ ;  /* 0x0000000000c47805 */ /* 0x000fe4000001ff00 */
[----:B------:R-:W-:Y:S01]  /*65c0*/  CS2R R206, SRZ ;  /* 0x0000000000ce7805 */ /* 0x000fe2000001ff00 */
[----:B------:R-:W1:Y:S01]  /*65d0*/  @P0 LDS.128 R8, [R3+0xa200] ;  /* 0x00a2000003080984 */ /* 0x000e620000000c00 */
[----:B------:R-:W-:Y:S02]  /*65e0*/  CS2R R204, SRZ ;  /* 0x0000000000cc7805 */ /* 0x000fe4000001ff00 */
[----:B------:R-:W-:Y:S02]  /*65f0*/  CS2R R214, SRZ ;  /* 0x0000000000d67805 */ /* 0x000fe4000001ff00 */
[----:B------:R-:W-:Y:S01]  /*6600*/  CS2R R212, SRZ ;  /* 0x0000000000d47805 */ /* 0x000fe2000001ff00 */
[----:B------:R-:W-:Y:S01]  /*6610*/  @P0 LDS.128 R188, [R3+0x200] ;  /* 0x0002000003bc0984 */ /* 0x000fe20000000c00 */
        /* <DEDUP_REMOVED lines=27> */
[----:B----4-:R4:W-:Y:S01]  /*67d0*/  STL.64 [R1+0x20], R24 ;  /* 0x0000201801007387 */ /* 0x0109e20000100a00 */
[----:B------:R-:W-:Y:S02]  /*67e0*/  CS2R R240, SRZ ;  /* 0x0000000000f07805 */ /* 0x000fe4000001ff00 */
[----:B------:R-:W-:Y:S02]  /*67f0*/  CS2R R250, SRZ ;  /* 0x0000000000fa7805 */ /* 0x000fe4000001ff00 */
[----:B------:R-:W-:Y:S01]  /*6800*/  CS2R R248, SRZ ;  /* 0x0000000000f87805 */ /* 0x000fe2000001ff00 */
[----:B-----5:R5:W-:Y:S01]  /*6810*/  STL.64 [R1], R28 ;  /* 0x0000001c01007387 */ /* 0x020be20000100a00 */
[----:B------:R-:W-:Y:S01]  /*6820*/  ISETP.NE.AND P1, PT, R6, RZ, P0 ;  /* 0x000000ff0600720c */ /* 0x000fe20000725270 */
[C---:B------:R-:W-:Y:S02]  /*6830*/  VIADD R2, R3.reuse, 0x200 ;  /* 0x0000020003027836 */ /* 0x040fe40000000000 */
[----:B------:R3:W-:Y:S01]  /*6840*/  STL.64 [R1+0x8], R30 ;  /* 0x0000081e01007387 */ /* 0x0007e20000100a00 */
[C---:B--2---:R-:W-:Y:S02]  /*6850*/  @P0 VIADD R0, R3.reuse, 0x210 ;  /* 0x0000021003000836 */ /* 0x044fe40000000000 */
[C---:B------:R-:W-:Y:S01]  /*6860*/  @P0 VIADD R7, R3.reuse, 0x2210 ;  /* 0x0000221003070836 */ /* 0x040fe20000000000 */
[----:B------:R2:W-:Y:S01]  /*6870*/  STL.64 [R1+0x28], R26 ;  /* 0x0000281a01007387 */ /* 0x0005e20000100a00 */
[C---:B------:R-:W-:Y:S02]  /*6880*/  @P0 VIADD R6, R3.reuse, 0x3210 ;  /* 0x0000321003060836 */ /* 0x040fe40000000000 */
[C---:B------:R-:W-:Y:S01]  /*6890*/  @P0 VIADD R5, R3.reuse, 0x4210 ;  /* 0x0000421003050836 */ /* 0x040fe20000000000 */
[----:B------:R-:W-:Y:S01]  /*68a0*/  @P0 LDS.128 R244, [R3+0x7200] ;  /* 0x0072000003f40984 */ /* 0x000fe20000000c00 */
[C---:B------:R-:W-:Y:S02]  /*68b0*/  @P0 VIADD R4, R3.reuse, 0x5210 ;  /* 0x0000521003040836 */ /* 0x040fe40000000000 */
[C---:B------:R-:W-:Y:S02]  /*68c0*/  @P1 VIADD R0, R2.reuse, 0xfffffff0 ;  /* 0xfffffff002001836 */ /* 0x040fe40000000000 */
[C---:B------:R-:W-:Y:S02]  /*68d0*/  @P1 VIADD R7, R2.reuse, 0x1ff0 ;  /* 0x00001ff002071836 */ /* 0x040fe40000000000 */
[C---:B------:R-:W-:Y:S01]  /*68e0*/  @P1 VIADD R6, R2.reuse, 0x2ff0 ;  /* 0x00002ff002061836 */ /* 0x040fe20000000000 */
[----:B------:R-:W-:Y:S01]  /*68f0*/  @P0 LDS.128 R192, [R0] ;  /* 0x0000000000c00984 */ /* 0x000fe20000000c00 */
[C---:B------:R-:W-:Y:S01]  /*6900*/  @P1 VIADD R5, R2.reuse, 0x3ff0 ;  /* 0x00003ff002051836 */ /* 0x040fe20000000000 */
[----:B----4-:R-:W-:Y:S02]  /*6910*/  CS2R R24, SRZ ;  /* 0x0000000000187805 */ /* 0x010fe4000001ff00 */
[----:B------:R-:W-:Y:S01]  /*6920*/  @P0 LDS.128 R208, [R7] ;  /* 0x0000000007d00984 */ /* 0x000fe20000000c00 */
[C---:B------:R-:W-:Y:S01]  /*6930*/  @P1 VIADD R4, R2.reuse, 0x4ff0 ;  /* 0x00004ff002041836 */ /* 0x040fe20000000000 */
[----:B-----5:R-:W-:Y:S02]  /*6940*/  CS2R R28, SRZ ;  /* 0x00000000001c7805 */ /* 0x020fe4000001ff00 */
[----:B------:R-:W-:Y:S01]  /*6950*/  @P0 LDS.128 R216, [R6] ;  /* 0x0000000006d80984 */ /* 0x000fe20000000c00 */
[C---:B------:R-:W-:Y:S01]  /*6960*/  @P0 VIADD R12, R3.reuse, 0x6210 ;  /* 0x00006210030c0836 */ /* 0x040fe20000000000 */
[----:B---3--:R-:W-:Y:S02]  /*6970*/  CS2R R30, SRZ ;  /* 0x00000000001e7805 */ /* 0x008fe4000001ff00 */
[----:B------:R-:W-:Y:S01]  /*6980*/  @P0 LDS.128 R224, [R5] ;  /* 0x0000000005e00984 */ /* 0x000fe20000000c00 */
[C---:B------:R-:W-:Y:S02]  /*6990*/  @P1 VIADD R12, R2.reuse, 0x5ff0 ;  /* 0x00005ff0020c1836 */ /* 0x040fe40000000000 */
[----:B--2---:R-:W-:Y:S01]  /*69a0*/  IMAD.MOV.U32 R27, RZ, RZ, RZ ;  /* 0x000000ffff1b7224 */ /* 0x004fe200078e00ff */
[----:B------:R2:W3:Y:S04]  /*69b0*/  LDL.LU R26, [R1+0x58] ;  /* 0x00005800011a7983 */ /* 0x0004e80000300800 */
[----:B-1----:R1:W-:Y:S04]  /*69c0*/  STL.64 [R1+0x40], R8 ;  /* 0x0000400801007387 */ /* 0x0023e80000100a00 */
[----:B------:R4:W-:Y:S04]  /*69d0*/  STL.64 [R1+0x48], R10 ;  /* 0x0000480a01007387 */ /* 0x0009e80000100a00 */
[----:B------:R-:W-:Y:S04]  /*69e0*/  @P0 LDS.128 R232, [R4] ;  /* 0x0000000004e80984 */ /* 0x000fe80000000c00 */
[----:B------:R-:W-:Y:S01]  /*69f0*/  @P0 LDS.128 R240, [R12] ;  /* 0x000000000cf00984 */ /* 0x000fe20000000c00 */
[C---:B-1----:R-:W-:Y:S02]  /*6a00*/  @P0 VIADD R8, R3.reuse, 0x1210 ;  /* 0x0000121003080836 */ /* 0x042fe40000000000 */
[C---:B------:R-:W-:Y:S02]  /*6a10*/  @P0 VIADD R9, R3.reuse, 0x9210 ;  /* 0x0000921003090836 */ /* 0x040fe40000000000 */
[C---:B----4-:R-:W-:Y:S02]  /*6a20*/  @P0 VIADD R11, R3.reuse, 0x7210 ;  /* 0x00007210030b0836 */ /* 0x050fe40000000000 */
[C---:B------:R-:W-:Y:S02]  /*6a30*/  @P0 VIADD R10, R3.reuse, 0x8210 ;  /* 0x00008210030a0836 */ /* 0x040fe40000000000 */
[----:B------:R-:W-:Y:S02]  /*6a40*/  @P0 VIADD R3, R3, 0xa210 ;  /* 0x0000a21003030836 */ /* 0x000fe40000000000 */
[C---:B------:R-:W-:Y:S02]  /*6a50*/  @P1 VIADD R3, R2.reuse, 0x9ff0 ;  /* 0x00009ff002031836 */ /* 0x040fe40000000000 */
[C---:B------:R-:W-:Y:S02]  /*6a60*/  @P1 VIADD R10, R2.reuse, 0x7ff0 ;  /* 0x00007ff0020a1836 */ /* 0x040fe40000000000 */
[C---:B------:R-:W-:Y:S02]  /*6a70*/  @P1 VIADD R9, R2.reuse, 0x8ff0 ;  /* 0x00008ff002091836 */ /* 0x040fe40000000000 */
[C---:B------:R-:W-:Y:S01]  /*6a80*/  @P1 VIADD R8, R2.reuse, 0xff0 ;  /* 0x00000ff002081836 */ /* 0x040fe20000000000 */
[----:B------:R-:W-:Y:S01]  /*6a90*/  @P0 LDS.128 R32, [R10] ;  /* 0x000000000a200984 */ /* 0x000fe20000000c00 */
[----:B------:R-:W-:Y:S03]  /*6aa0*/  @P1 VIADD R11, R2, 0x6ff0 ;  /* 0x00006ff0020b1836 */ /* 0x000fe60000000000 */
[----:B------:R-:W-:Y:S04]  /*6ab0*/  @P0 LDS.128 R28, [R9] ;  /* 0x00000000091c0984 */ /* 0x000fe80000000c00 */
[----:B------:R-:W-:Y:S04]  /*6ac0*/  @P0 LDS.128 R200, [R8] ;  /* 0x0000000008c80984 */ /* 0x000fe80000000c00 */
[----:B------:R-:W-:Y:S04]  /*6ad0*/  @P0 LDS.128 R248, [R11] ;  /* 0x000000000bf80984 */ /* 0x000fe80000000c00 */
[----:B---3--:R-:W1:Y:S04]  /*6ae0*/  @P0 LDS.128 R24, [R3] ;  /* 0x0000000003180984 */ /* 0x008e680000000c00 */
[----:B-1----:R2:W-:Y:S04]  /*6af0*/  STL.64 [R1+0x50], R24 ;  /* 0x0000501801007387 */ /* 0x0025e80000100a00 */
[----:B------:R2:W-:Y:S04]  /*6b00*/  STL.64 [R1+0x10], R32 ;  /* 0x0000102001007387 */ /* 0x0005e80000100a00 */
[----:B------:R2:W-:Y:S04]  /*6b10*/  STL.64 [R1+0x18], R34 ;  /* 0x0000182201007387 */ /* 0x0005e80000100a00 */
[----:B------:R2:W-:Y:S04]  /*6b20*/  STL.64 [R1+0x58], R26 ;  /* 0x0000581a01007387 */ /* 0x0005e80000100a00 */
[----:B------:R2:W-:Y:S04]  /*6b30*/  STL.64 [R1+0x30], R28 ;  /* 0x0000301c01007387 */ /* 0x0005e80000100a00 */
[----:B------:R2:W-:Y:S02]  /*6b40*/  STL.64 [R1+0x38], R30 ;  /* 0x0000381e01007387 */ /* 0x0005e40000100a00 */
.L_x_94:
[----:B------:R-:W-:Y:S05]  /*6b50*/  BSYNC B1 ;  /* 0x0000000000017941 */ /* 0x000fea0003800000 */
.L_x_93:
[----:B------:R-:W-:Y:S01]  /*6b60*/  SHF.R.U32.HI R17, RZ, 0x5, R17 ;  /* 0x00000005ff117819 */ /* 0x000fe20000011611 */
[----:B------:R-:W-:Y:S04]  /*6b70*/  IMAD.U32 R0, RZ, RZ, UR44 ;  /* 0x0000002cff007e24 */ /* 0x000fe8000f8e00ff */
[----:B------:R-:W-:Y:S05]  /*6b80*/  IMAD R16, R0, 0xb0, R22 ;  /* 0x000000b000107824 */ /* 0x000fea00078e0216 */
[----:B------:R-:W-:Y:S04]  /*6b90*/  SHF.R.U32.HI R0, RZ, 0x15, R16 ;  /* 0x00000015ff007819 */ /* 0x000fe80000011610 */
[----:B------:R-:W-:Y:S01]  /*6ba0*/  LOP3.LUT P0, RZ, R0, 0x3, R17, 0x48, !PT ;  /* 0x0000000300ff7812 */ /* 0x000fe20007804811 */
[----:B------:R-:W-:Y:S01]  /*6bb0*/  @!UPT UIADD3 URZ, UPT, UPT, URZ, URZ, URZ ;  /* 0x000000fffffff290 */ /* 0x000fe2000fffe0ff */
[----:B-1----:R-:W-:Y:S11]  /*6bc0*/  @P4 BRA `(.L_x_98) ;  /* 0x0000000000084947 */ /* 0x002ff60003800000 */
[----:B------:R-:W1:Y:S02]  /*6bd0*/  SYNCS.PHASECHK.TRANS64.TRYWAIT P1, [R14+URZ+0x130], R13 ;  /* 0x0001300d0e0075a7 */ /* 0x000e6400080211ff */
[----:B-1----:R-:W-:Y:S05]  /*6be0*/  @!P1 BRA `(.L_x_99) ;  /* 0x00000050006c9947 */ /* 0x002fea0003800000 */
.L_x_98:
[----:B------:R-:W-:Y:S05]  /*6bf0*/  @!P0 BRA `(.L_x_100) ;  /* 0x0000000000408947 */ /* 0x000fea0003800000 */
[----:B------:R-:W4:Y:S01]  /*6c00*/  LDCU.64 UR8, c[0x4][0x70] ;  /* 0x01000e00ff0877ac */ /* 0x000f220008000a00 */
[----:B------:R-:W-:Y:S01]  /*6c10*/  MOV R3, 0x0 ;  /* 0x0000000000037802 */ /* 0x000fe20000000f00 */
[----:B------:R-:W-:Y:S02]  /*6c20*/  HFMA2 R12, -RZ, RZ, 0, 5.9604644775390625e-08 ;  /* 0x00000001ff0c7431 */ /* 0x000fe400000001ff */
[----:B------:R-:W-:Y:S02]  /*6c30*/  IMAD.MOV.U32 R8, RZ, RZ, 0x192 ;  /* 0x00000192ff087424 */ /* 0x000fe400078e00ff */
[----:B-1----:R-:W-:Y:S01]  /*6c40*/  IMAD.MOV.U32 R13, RZ, RZ, RZ ;  /* 0x000000ffff0d7224 */ /* 0x002fe200078e00ff */
[----:B------:R-:W1:Y:S01]  /*6c50*/  LDCU.64 UR6, c[0x4][0x78] ;  /* 0x01000f00ff0677ac */ /* 0x000e620008000a00 */
[----:B------:R-:W2:Y:S01]  /*6c60*/  LDC.64 R2, c[0x4][R3] ;  /* 0x0100000003027b82 */ /* 0x000ea20000000a00 */
[----:B------:R-:W5:Y:S01]  /*6c70*/  LDCU.64 UR4, c[0x4][0x10] ;  /* 0x01000200ff0477ac */ /* 0x000f620008000a00 */
[----:B----4-:R-:W-:Y:S01]  /*6c80*/  MOV R5, UR9 ;  /* 0x0000000900057c02 */ /* 0x010fe20008000f00 */
[----:B------:R-:W-:Y:S01]  /*6c90*/  IMAD.U32 R4, RZ, RZ, UR8 ;  /* 0x00000008ff047e24 */ /* 0x000fe2000f8e00ff */
[----:B-1----:R-:W-:Y:S01]  /*6ca0*/  MOV R7, UR7 ;  /* 0x0000000700077c02 */ /* 0x002fe20008000f00 */
[----:B------:R-:W-:Y:S01]  /*6cb0*/  IMAD.U32 R6, RZ, RZ, UR6 ;  /* 0x00000006ff067e24 */ /* 0x000fe2000f8e00ff */
[----:B-----5:R-:W-:Y:S01]  /*6cc0*/  MOV R11, UR5 ;  /* 0x00000005000b7c02 */ /* 0x020fe20008000f00 */
[----:B------:R-:W-:Y:S02]  /*6cd0*/  IMAD.U32 R10, RZ, RZ, UR4 ;  /* 0x00000004ff0a7e24 */ /* 0x000fe4000f8e00ff */
[----:B------:R-:W-:Y:S07]  /*6ce0*/  LEPC R20, `(.L_x_100) ;  /* 0x000000001014794e */ /* 0x000fee0000000000 */
[----:B--23--:R-:W-:Y:S05]  /*6cf0*/  CALL.ABS.NOINC R2 ;  /* 0x0000000002007343 */ /* 0x00cfea0003c00000 */
.L_x_100:
[----:B------:R-:W-:Y:S05]  /*6d00*/  WARPSYNC.ALL ;  /* 0x0000000000007948 */ /* 0x000fea0003800000 */
[C---:B------:R-:W-:Y:S01]  /*6d10*/  R2UR UR4, R16.reuse ;  /* 0x00000000100472ca */ /* 0x040fe200000e0000 */
[----:B------:R-:W-:Y:S05]  /*6d20*/  VIADD R0, R16, 0x10 ;  /* 0x0000001010007836 */ /* 0x000fea0000000000 */
[----:B------:R-:W-:Y:S04]  /*6d30*/  SHF.R.U32.HI R0, RZ, 0x15, R0 ;  /* 0x00000015ff007819 */ /* 0x000fe80000011600 */
[----:B------:R-:W-:Y:S03]  /*6d40*/  LOP3.LUT P0, RZ, R0, 0x3, R17, 0x48, !PT ;  /* 0x0000000300ff7812 */ /* 0x000fe60007804811 */
[----:B------:R-:W4:Y:S10]  /*6d50*/  LDTM.x16 R168, tmem[UR4] ;  /* 0x0000000400a879ee */ /* 0x000f340008240000 */
[----:B----4-:R-:W-:Y:S05]  /*6d60*/  @!P0 BRA `(.L_x_101) ;  /* 0x0000000000408947 */ /* 0x010fea0003800000 */
        /* <DEDUP_REMOVED lines=16> */
.L_x_101:
[----:B------:R-:W-:Y:S05]  /*6e70*/  WARPSYNC.ALL ;  /* 0x0000000000007948 */ /* 0x000fea0003800000 */
[C---:B------:R-:W-:Y:S01]  /*6e80*/  R2UR UR4, R16.reuse ;  /* 0x00000000100472ca */ /* 0x040fe200000e0000 */
[----:B------:R-:W-:Y:S05]  /*6e90*/  VIADD R0, R16, 0x20 ;  /* 0x0000002010007836 */ /* 0x000fea0000000000 */
[----:B------:R-:W-:Y:S04]  /*6ea0*/  SHF.R.U32.HI R0, RZ, 0x15, R0 ;  /* 0x00000015ff007819 */ /* 0x000fe80000011600 */
[----:B------:R-:W-:Y:S03]  /*6eb0*/  LOP3.LUT P0, RZ, R0, 0x3, R17, 0x48, !PT ;  /* 0x0000000300ff7812 */ /* 0x000fe60007804811 */
[----:B------:R-:W4:Y:S10]  /*6ec0*/  LDTM.x16 R152, tmem[UR4+0x10] ;  /* 0x00001004009879ee */ /* 0x000f340008240000 */
        /* <DEDUP_REMOVED lines=17> */
.L_x_102:
        /* <DEDUP_REMOVED lines=23> */
.L_x_103:
        /* <DEDUP_REMOVED lines=23> */
.L_x_104:
        /* <DEDUP_REMOVED lines=23> */
.L_x_105:
        /* <DEDUP_REMOVED lines=23> */
.L_x_106:
        /* <DEDUP_REMOVED lines=23> */
.L_x_107:
        /* <DEDUP_REMOVED lines=23> */
.L_x_108:
        /* <DEDUP_REMOVED lines=23> */
.L_x_109:
[----:B------:R-:W4:Y:S01]  /*79f0*/  S2R R2, SR_TID.X ;  /* 0x0000000000027919 */ /* 0x000f220000002100 */
[----:B------:R-:W-:Y:S05]  /*7a00*/  WARPSYNC.ALL ;  /* 0x0000000000007948 */ /* 0x000fea0003800000 */
[C---:B------:R-:W-:Y:S01]  /*7a10*/  R2UR UR4, R16.reuse ;  /* 0x00000000100472ca */ /* 0x040fe200000e0000 */
[----:B------:R-:W-:Y:S05]  /*7a20*/  VIADD R0, R16, 0xa0 ;  /* 0x000000a010007836 */ /* 0x000fea0000000000 */
[----:B------:R-:W-:Y:S07]  /*7a30*/  SHF.R.U32.HI R0, RZ, 0x15, R0 ;  /* 0x00000015ff007819 */ /* 0x000fee0000011600 */
[----:B--2---:R-:W2:Y:S01]  /*7a40*/  LDTM.x16 R24, tmem[UR4+0x90] ;  /* 0x00009004001879ee */ /* 0x004ea20008240000 */
[----:B----4-:R-:W-:Y:S04]  /*7a50*/  SHF.R.U32.HI R2, RZ, 0x5, R2 ;  /* 0x00000005ff027819 */ /* 0x010fe80000011602 */
[----:B------:R-:W-:Y:S11]  /*7a60*/  LOP3.LUT P0, RZ, R0, 0x3, R2, 0x48, !PT ;  /* 0x0000000300ff7812 */ /* 0x000ff60007804802 */
[----:B------:R-:W-:Y:S02]  /*7a70*/  @!UPT UIADD3 URZ, UPT, UPT, URZ, URZ, URZ ;  /* 0x000000fffffff290 */ /* 0x000fe4000fffe0ff */
[----:B--2---:R-:W-:Y:S05]  /*7a80*/  @!P0 BRA `(.L_x_110) ;  /* 0x0000000000408947 */ /* 0x004fea0003800000 */
[----:B------:R-:W2:Y:S01]  /*7a90*/  LDCU.64 UR8, c[0x4][0x70] ;  /* 0x01000e00ff0877ac */ /* 0x000ea20008000a00 */
[----:B------:R-:W-:Y:S01]  /*7aa0*/  MOV R3, 0x0 ;  /* 0x0000000000037802 */ /* 0x000fe20000000f00 */
[----:B------:R-:W-:Y:S02]  /*7ab0*/  HFMA2 R12, -RZ, RZ, 0, 5.9604644775390625e-08 ;  /* 0x00000001ff0c7431 */ /* 0x000fe400000001ff */
[----:B------:R-:W-:Y:S02]  /*7ac0*/  IMAD.MOV.U32 R8, RZ, RZ, 0x192 ;  /* 0x00000192ff087424 */ /* 0x000fe400078e00ff */
[----:B-1----:R-:W-:Y:S01]  /*7ad0*/  IMAD.MOV.U32 R13, RZ, RZ, RZ ;  /* 0x000000ffff0d7224 */ /* 0x002fe200078e00ff */
[----:B------:R-:W1:Y:S01]  /*7ae0*/  LDCU.64 UR6, c[0x4][0x78] ;  /* 0x01000f00ff0677ac */ /* 0x000e620008000a00 */
[----:B------:R-:W4:Y:S01]  /*7af0*/  LDC.64 R2, c[0x4][R3] ;  /* 0x0100000003027b82 */ /* 0x000f220000000a00 */
[----:B------:R-:W5:Y:S01]  /*7b00*/  LDCU.64 UR4, c[0x4][0x10] ;  /* 0x01000200ff0477ac */ /* 0x000f620008000a00 */
[----:B--2---:R-:W-:Y:S01]  /*7b10*/  MOV R5, UR9 ;  /* 0x0000000900057c02 */ /* 0x004fe20008000f00 */
[----:B------:R-:W-:Y:S01]  /*7b20*/  IMAD.U32 R4, RZ, RZ, UR8 ;  /* 0x00000008ff047e24 */ /* 0x000fe2000f8e00ff */
[----:B-1----:R-:W-:Y:S01]  /*7b30*/  MOV R7, UR7 ;  /* 0x0000000700077c02 */ /* 0x002fe20008000f00 */
[----:B------:R-:W-:Y:S01]  /*7b40*/  IMAD.U32 R6, RZ, RZ, UR6 ;  /* 0x00000006ff067e24 */ /* 0x000fe2000f8e00ff */
[----:B-----5:R-:W-:Y:S01]  /*7b50*/  MOV R11, UR5 ;  /* 0x00000005000b7c02 */ /* 0x020fe20008000f00 */
[----:B------:R-:W-:Y:S02]  /*7b60*/  IMAD.U32 R10, RZ, RZ, UR4 ;  /* 0x00000004ff0a7e24 */ /* 0x000fe4000f8e00ff */
[----:B------:R-:W-:Y:S07]  /*7b70*/  LEPC R20, `(.L_x_110) ;  /* 0x000000001014794e */ /* 0x000fee0000000000 */
[----:B---34-:R-:W-:Y:S05]  /*7b80*/  CALL.ABS.NOINC R2 ;  /* 0x0000000002007343 */ /* 0x018fea0003c00000 */
.L_x_110:
[----:B------:R-:W2:Y:S01]  /*7b90*/  S2R R9, SR_TID.X ;  /* 0x0000000000097919 */ /* 0x000ea20000002100 */
[----:B------:R-:W-:Y:S05]  /*7ba0*/  WARPSYNC.ALL ;  /* 0x0000000000007948 */ /* 0x000fea0003800000 */
[----:B--2---:R-:W-:Y:S01]  /*7bb0*/  LOP3.LUT P2, R186, R9, 0x60, RZ, 0xc0, !PT ;  /* 0x0000006009ba7812 */ /* 0x004fe2000784c0ff */
[--C-:B------:R-:W-:Y:S01]  /*7bc0*/  HADD2.F32 R2, -RZ, R188.reuse.H0_H0 ;  /* 0x200000bcff027230 */ /* 0x100fe20000004100 */
[----:B------:R-:W-:Y:S01]  /*7bd0*/  R2UR UR5, R16 ;  /* 0x00000000100572ca */ /* 0x000fe200000e0000 */
[C---:B---3--:R-:W-:Y:S01]  /*7be0*/  FMUL R11, R184.reuse, R180 ;  /* 0x000000b4b80b7220 */ /* 0x048fe20000400000 */
[----:B------:R-:W-:Y:S02]  /*7bf0*/  HADD2.F32 R3, -RZ, R188.H1_H1 ;  /* 0x300000bcff037230 */ /* 0x000fe40000004100 */
[C---:B------:R-:W-:Y:S01]  /*7c00*/  FMUL R12, R184.reuse, R181 ;  /* 0x000000b5b80c7220 */ /* 0x040fe20000400000 */
[----:B------:R-:W-:Y:S02]  /*7c10*/  HADD2.F32 R19, -RZ, R195.H0_H0 ;  /* 0x200000c3ff137230 */ /* 0x000fe40000004100 */
[C---:B-1----:R-:W-:Y:S01]  /*7c20*/  FMUL R13, R184.reuse, R182 ;  /* 0x000000b6b80d7220 */ /* 0x042fe20000400000 */
[C---:B------:R-:W-:Y:S01]  /*7c30*/  FMUL R14, R184.reuse, R183 ;  /* 0x000000b7b80e7220 */ /* 0x040fe20000400000 */
[C---:B------:R-:W-:Y:S01]  /*7c40*/  FMUL R0, R184.reuse, R168 ;  /* 0x000000a8b8007220 */ /* 0x040fe20000400000 */
[--C-:B------:R-:W-:Y:S01]  /*7c50*/  HADD2.F32 R4, -RZ, R189.reuse.H0_H0 ;  /* 0x200000bdff047230 */ /* 0x100fe20000004100 */
[----:B------:R-:W1:Y:S01]  /*7c60*/  S2UR UR6, SR_CgaCtaId ;  /* 0x00000000000679c3 */ /* 0x000e620000008800 */
[----:B------:R-:W-:Y:S02]  /*7c70*/  HADD2.F32 R5, -RZ, R189.H1_H1 ;  /* 0x300000bdff057230 */ /* 0x000fe40000004100 */
[----:B------:R-:W-:Y:S01]  /*7c80*/  FFMA R0, R185, R2, R0 ;  /* 0x00000002b9007223 */ /* 0x000fe20000000000 */
[C---:B------:R-:W-:Y:S01]  /*7c90*/  FMUL R2, R184.reuse, R169 ;  /* 0x000000a9b8027220 */ /* 0x040fe20000400000 */
[--C-:B------:R-:W-:Y:S01]  /*7ca0*/  HADD2.F32 R6, -RZ, R190.reuse.H0_H0 ;  /* 0x200000beff067230 */ /* 0x100fe20000004100 */
[----:B------:R-:W-:Y:S01]  /*7cb0*/  SHF.L.U32 R18, R9, 0x1, RZ ;  /* 0x0000000109127819 */ /* 0x000fe200000006ff */
[----:B------:R-:W-:Y:S02]  /*7cc0*/  HADD2.F32 R7, -RZ, R190.H1_H1 ;  /* 0x300000beff077230 */ /* 0x000fe40000004100 */
[C---:B------:R-:W-:Y:S01]  /*7cd0*/  FFMA R2, R185.reuse, R3, R2 ;  /* 0x00000003b9027223 */ /* 0x040fe20000000002 */
[C---:B------:R-:W-:Y:S01]  /*7ce0*/  FMUL R3, R184.reuse, R170 ;  /* 0x000000aab8037220 */ /* 0x040fe20000400000 */
[--C-:B------:R-:W-:Y:S02]  /*7cf0*/  HADD2.F32 R8, -RZ, R191.reuse.H0_H0 ;  /* 0x200000bfff087230 */ /* 0x100fe40000004100 */
[----:B------:R-:W-:Y:S01]  /*7d00*/  FMUL R10, R184, R179 ;  /* 0x000000b3b80a7220 */ /* 0x000fe20000400000 */
[----:B------:R-:W-:Y:S01]  /*7d10*/  HADD2.F32 R15, -RZ, R191.H1_H1 ;  /* 0x300000bfff0f7230 */ /* 0x000fe20000004100 */
[----:B------:R-:W-:Y:S01]  /*7d20*/  F2FP.F16.F32.PACK_AB R168, R2, R0 ;  /* 0x0000000002a8723e */ /* 0x000fe200000000ff */
[C---:B------:R-:W-:Y:S01]  /*7d30*/  FFMA R3, R185.reuse, R4, R3 ;  /* 0x00000004b9037223 */ /* 0x040fe20000000003 */
[C---:B------:R-:W-:Y:S01]  /*7d40*/  FMUL R4, R184.reuse, R171 ;  /* 0x000000abb8047220 */ /* 0x040fe20000400000 */
[C---:B------:R-:W-:Y:S01]  /*7d50*/  FMUL R0, R184.reuse, R175 ;  /* 0x000000afb8007220 */ /* 0x040fe20000400000 */
[--C-:B------:R-:W-:Y:S01]  /*7d60*/  HADD2.F32 R16, -RZ, R192.reuse.H0_H0 ;  /* 0x200000c0ff107230 */ /* 0x100fe20000004100 */
[----:B------:R-:W-:Y:S01]  /*7d70*/  UMOV UR4, 0x400 ;  /* 0x0000040000047882 */ /* 0x000fe20000000000 */
[C---:B------:R-:W-:Y:S01]  /*7d80*/  FFMA R4, R185.reuse, R5, R4 ;  /* 0x00000005b9047223 */ /* 0x040fe20000000004 */
[C---:B------:R-:W-:Y:S01]  /*7d90*/  FMUL R5, R184.reuse, R172 ;  /* 0x000000acb8057220 */ /* 0x040fe20000400000 */
[----:B------:R-:W-:Y:S02]  /*7da0*/  HADD2.F32 R17, -RZ, R192.H1_H1 ;  /* 0x300000c0ff117230 */ /* 0x000fe40000004100 */
[----:B------:R-:W-:Y:S01]  /*7db0*/  FMUL R2, R184, R176 ;  /* 0x000000b0b8027220 */ /* 0x000fe20000400000 */
[----:B------:R-:W-:Y:S02]  /*7dc0*/  HADD2.F32 R20, -RZ, R195.H1_H1 ;  /* 0x300000c3ff147230 */ /* 0x000fe40000004100 */
[C---:B------:R-:W-:Y:S01]  /*7dd0*/  FFMA R5, R185.reuse, R6, R5 ;  /* 0x00000006b9057223 */ /* 0x040fe20000000005 */
[----:B------:R-:W-:Y:S01]  /*7de0*/  F2FP.F16.F32.PACK_AB R169, R4, R3 ;  /* 0x0000000304a9723e */ /* 0x000fe200000000ff */
[C---:B------:R-:W-:Y:S01]  /*7df0*/  FMUL R6, R184.reuse, R173 ;  /* 0x000000adb8067220 */ /* 0x040fe20000400000 */
[----:B-1----:R-:W-:Y:S01]  /*7e00*/  ULEA UR4, UR6, UR4, 0x18 ;  /* 0x0000000406047291 */ /* 0x002fe2000f8ec0ff */
[----:B------:R-:W-:Y:S01]  /*7e10*/  HADD2.F32 R176, -RZ, R206.H0_H0 ;  /* 0x200000ceffb07230 */ /* 0x000fe20000004100 */
[----:B------:R-:W-:Y:S01]  /*7e20*/  MOV R21, UR43 ;  /* 0x0000002b00157c02 */ /* 0x000fe20008000f00 */
[----:B------:R-:W-:Y:S01]  /*7e30*/  FFMA R6, R185, R7, R6 ;  /* 0x00000007b9067223 */ /* 0x000fe20000000006 */
[C---:B------:R-:W-:Y:S01]  /*7e40*/  FMUL R7, R184.reuse, R174 ;  /* 0x000000aeb8077220 */ /* 0x040fe20000400000 */
[----:B------:R-:W-:Y:S01]  /*7e50*/  SHF.L.U32 R174, R9, 0x4, RZ ;  /* 0x0000000409ae7819 */ /* 0x000fe200000006ff */
[----:B------:R-:W-:Y:S01]  /*7e60*/  ULEA UR7, UR44, UR4, 0x3 ;  /* 0x000000042c077291 */ /* 0x000fe2000f8e18ff */
[----:B------:R-:W-:Y:S01]  /*7e70*/  FMUL R9, R184, R178 ;  /* 0x000000b2b8097220 */ /* 0x000fe20000400000 */
[C---:B------:R-:W-:Y:S01]  /*7e80*/  FFMA R7, R185.reuse, R8, R7 ;  /* 0x00000008b9077223 */ /* 0x040fe20000000007 */
[----:B------:R-:W-:Y:S01]  /*7e90*/  LOP3.LUT R23, R174, 0x40, RZ, 0xc0, !PT ;  /* 0x00000040ae177812 */ /* 0x000fe200078ec0ff */
[----:B------:R-:W-:Y:S01]  /*7ea0*/  FMUL R8, R184, R177 ;  /* 0x000000b1b8087220 */ /* 0x000fe20000400000 */
[----:B------:R-:W-:Y:S01]  /*7eb0*/  F2FP.F16.F32.PACK_AB R170, R6, R5 ;  /* 0x0000000506aa723e */ /* 0x000fe200000000ff */
[----:B------:R-:W-:Y:S01]  /*7ec0*/  FFMA R0, R185, R15, R0 ;  /* 0x0000000fb9007223 */ /* 0x000fe20000000000 */
[----:B------:R-:W-:Y:S01]  /*7ed0*/  LOP3.LUT R23, R23, 0x8, R18, 0xf8, !PT ;  /* 0x0000000817177812 */ /* 0x000fe200078ef812 */
[--C-:B------:R-:W-:Y:S02]  /*7ee0*/  HADD2.F32 R15, -RZ, R193.reuse.H0_H0 ;  /* 0x200000c1ff0f7230 */ /* 0x100fe40000004100 */
[----:B------:R-:W-:Y:S01]  /*7ef0*/  FFMA R2, R185, R16, R2 ;  /* 0x00000010b9027223 */ /* 0x000fe20000000002 */
[----:B------:R-:W-:Y:S01]  /*7f00*/  UIADD3 UR7, UPT, UPT, UR7, 0x140, URZ ;  /* 0x0000014007077890 */ /* 0x000fe2000fffe0ff */
[----:B------:R-:W-:Y:S01]  /*7f10*/  LOP3.LUT R23, R23, 0x7b0, R174, 0xf8, !PT ;  /* 0x000007b017177812 */ /* 0x000fe200078ef8ae */
[----:B------:R-:W-:Y:S02]  /*7f20*/  HADD2.F32 R16, -RZ, R193.H1_H1 ;  /* 0x300000c1ff107230 */ /* 0x000fe40000004100 */
[----:B------:R-:W-:Y:S01]  /*7f30*/  FFMA R8, R185, R17, R8 ;  /* 0x00000011b9087223 */ /* 0x000fe20000000008 */
[--C-:B------:R-:W-:Y:S01]  /*7f40*/  HADD2.F32 R17, -RZ, R194.reuse.H0_H0 ;  /* 0x200000c2ff117230 */ /* 0x100fe20000004100 */
[----:B------:R-:W-:Y:S01]  /*7f50*/  LOP3.LUT P1, RZ, R174, 0x40, RZ, 0xc0, !PT ;  /* 0x00000040aeff7812 */ /* 0x000fe2000782c0ff */
[----:B------:R-:W-:Y:S01]  /*7f60*/  IMAD R23, R21, 0x5800, R23 ;  /* 0x0000580015177824 */ /* 0x000fe200078e0217 */
[----:B------:R-:W-:Y:S01]  /*7f70*/  UPRMT UR7, UR6, 0x654, UR7 ;  /* 0x0000065406077896 */ /* 0x000fe20008000007 */
[----:B------:R-:W-:Y:S02]  /*7f80*/  HADD2.F32 R18, -RZ, R194.H1_H1 ;  /* 0x300000c2ff127230 */ /* 0x000fe40000004100 */
[C---:B------:R-:W-:Y:S01]  /*7f90*/  FFMA R9, R185.reuse, R15, R9 ;  /* 0x0000000fb9097223 */ /* 0x040fe20000000009 */
[C---:B------:R-:W-:Y:S01]  /*7fa0*/  FFMA R10, R185.reuse, R16, R10 ;  /* 0x00000010b90a7223 */ /* 0x040fe2000000000a */
[----:B------:R-:W-:Y:S01]  /*7fb0*/  F2FP.F16.F32.PACK_AB R171, R0, R7 ;  /* 0x0000000700ab723e */ /* 0x000fe200000000ff */
[C---:B------:R-:W-:Y:S01]  /*7fc0*/  FFMA R0, R185.reuse, R17, R11 ;  /* 0x00000011b9007223 */ /* 0x040fe2000000000b */
[----:B------:R-:W-:Y:S01]  /*7fd0*/  F2FP.F16.F32.PACK_AB R172, R8, R2 ;  /* 0x0000000208ac723e */ /* 0x000fe200000000ff */
[----:B------:R-:W-:Y:S01]  /*7fe0*/  FFMA R2, R185, R18, R12 ;  /* 0x00000012b9027223 */ /* 0x000fe2000000000c */
[----:B------:R-:W-:Y:S01]  /*7ff0*/  LEA R252, R23, UR4, 0x1 ;  /* 0x0000000417fc7c11 */ /* 0x000fe2000f8e08ff */
[C---:B------:R-:W-:Y:S01]  /*8000*/  FFMA R3, R185.reuse, R19, R13 ;  /* 0x00000013b9037223 */ /* 0x040fe2000000000d */
[----:B------:R-:W-:Y:S01]  /*8010*/  F2FP.F16.F32.PACK_AB R173, R10, R9 ;  /* 0x000000090aad723e */ /* 0x000fe200000000ff */
[----:B------:R-:W-:Y:S01]  /*8020*/  FFMA R20, R185, R20, R14 ;  /* 0x00000014b9147223 */ /* 0x000fe2000000000e */
[----:B------:R-:W-:Y:S01]  /*8030*/  IADD3 R187, PT, PT, R252, 0x200, RZ ;  /* 0x00000200fcbb7810 */ /* 0x000fe20007ffe0ff */
[----:B------:R-:W1:Y:S01]  /*8040*/  LDTM.x16 R4, tmem[UR5+0xa0] ;  /* 0x0000a005000479ee */ /* 0x000e620008240000 */
[----:B------:R-:W-:Y:S01]  /*8050*/  NOP ;  /* 0x0000000000007918 */ /* 0x000fe20000000000 */
[----:B-1----:R-:W-:Y:S01]  /*8060*/  SYNCS.ARRIVE.TRANS64.RED.A1T0 RZ, [UR7], RZ ;  /* 0x000000ffffff79a7 */ /* 0x002fe20008100407 */
[----:B------:R1:W-:Y:S01]  /*8070*/  STS.128 [R252+0x200], R168 ;  /* 0x000200a8fc007388 */ /* 0x0003e20000000c00 */
[----:B------:R-:W-:Y:S01]  /*8080*/  F2FP.F16.F32.PACK_AB R174, R2, R0 ;  /* 0x0000000002ae723e */ /* 0x000fe200000000ff */
[----:B------:R-:W-:Y:S01]  /*8090*/  FMUL R2, R184, R153 ;  /* 0x00000099b8027220 */ /* 0x000fe20000400000 */
[----:B------:R-:W-:Y:S01]  /*80a0*/  IADD3 R0, PT, PT, R252, 0x210, RZ ;  /* 0x00000210fc007810 */ /* 0x000fe20007ffe0ff */
[----:B------:R-:W-:Y:S01]  /*80b0*/  HADD2.F32 R177, -RZ, R206.H1_H1 ;  /* 0x300000ceffb17230 */ /* 0x000fe20000004100 */
[----:B------:R-:W-:Y:S01]  /*80c0*/  F2FP.F16.F32.PACK_AB R175, R20, R3 ;  /* 0x0000000314af723e */ /* 0x000fe200000000ff */
[--C-:B------:R-:W-:Y:S01]  /*80d0*/  HADD2.F32 R206, -RZ, R234.reuse.H0_H0 ;  /* 0x200000eaffce7230 */ /* 0x100fe20000004100 */
[----:B------:R-:W-:Y:S01]  /*80e0*/  @P1 IADD3 R0, PT, PT, R187, -0x10, RZ ;  /* 0xfffffff0bb001810 */ /* 0x000fe20007ffe0ff */
[C---:B------:R-:W-:Y:S01]  /*80f0*/  FMUL R3, R184.reuse, R154 ;  /* 0x0000009ab8037220 */ /* 0x040fe20000400000 */
[--C-:B------:R-:W-:Y:S02]  /*8100*/  HADD2.F32 R178, -RZ, R207.reuse.H0_H0 ;  /* 0x200000cfffb27230 */ /* 0x100fe40000004100 */
[C---:B------:R-:W-:Y:S01]  /*8110*/  FMUL R20, R184.reuse, R155 ;  /* 0x0000009bb8147220 */ /* 0x040fe20000400000 */
[----:B------:R-:W-:Y:S01]  /*8120*/  HADD2.F32 R179, -RZ, R207.H1_H1 ;  /* 0x300000cfffb37230 */ /* 0x000fe20000004100 */
[----:B------:R2:W-:Y:S01]  /*8130*/  STS.128 [R0], R172 ;  /* 0x000000ac00007388 */ /* 0x0005e20000000c00 */
[----:B------:R-:W-:Y:S02]  /*8140*/  HADD2.F32 R207, -RZ, R234.H1_H1 ;  /* 0x300000eaffcf7230 */ /* 0x000fe40000004100 */
[C---:B------:R-:W-:Y:S01]  /*8150*/  FMUL R21, R184.reuse, R156 ;  /* 0x0000009cb8157220 */ /* 0x040fe20000400000 */
[--C-:B------:R-:W-:Y:S02]  /*8160*/  HADD2.F32 R180, -RZ, R210.reuse.H0_H0 ;  /* 0x200000d2ffb47230 */ /* 0x100fe40000004100 */
[C---:B------:R-:W-:Y:S01]  /*8170*/  FMUL R23, R184.reuse, R157 ;  /* 0x0000009db8177220 */ /* 0x040fe20000400000 */
[----:B------:R-:W-:Y:S02]  /*8180*/  HADD2.F32 R181, -RZ, R210.H1_H1 ;  /* 0x300000d2ffb57230 */ /* 0x000fe40000004100 */
[C---:B------:R-:W-:Y:S01]  /*8190*/  FMUL R156, R184.reuse, R162 ;  /* 0x000000a2b89c7220 */ /* 0x040fe20000400000 */
[----:B------:R-:W-:Y:S02]  /*81a0*/  HADD2.F32 R210, -RZ, R238.H0_H0 ;  /* 0x200000eeffd27230 */ /* 0x000fe40000004100 */
[C---:B------:R-:W-:Y:S01]  /*81b0*/  FMUL R153, R184.reuse, R159 ;  /* 0x0000009fb8997220 */ /* 0x040fe20000400000 */
[--C-:B------:R-:W-:Y:S02]  /*81c0*/  HADD2.F32 R162, -RZ, R200.reuse.H0_H0 ;  /* 0x200000c8ffa27230 */ /* 0x100fe40000004100 */
[C---:B------:R-:W-:Y:S01]  /*81d0*/  FMUL R157, R184.reuse, R163 ;  /* 0x000000a3b89d7220 */ /* 0x040fe20000400000 */
[----:B------:R-:W-:Y:S02]  /*81e0*/  HADD2.F32 R163, -RZ, R200.H1_H1 ;  /* 0x300000c8ffa37230 */ /* 0x000fe40000004100 */
[C---:B------:R-:W-:Y:S01]  /*81f0*/  FMUL R154, R184.reuse, R160 ;  /* 0x000000a0b89a7220 */ /* 0x040fe20000400000 */
[----:B------:R-:W-:Y:S02]  /*8200*/  HADD2.F32 R200, -RZ, R227.H0_H0 ;  /* 0x200000e3ffc87230 */ /* 0x000fe40000004100 */
[C---:B------:R-:W-:Y:S01]  /*8210*/  FMUL R160, R184.reuse, R166 ;  /* 0x000000a6b8a07220 */ /* 0x040fe20000400000 */
[----:B------:R-:W-:Y:S02]  /*8220*/  HADD2.F32 R166, -RZ, R202.H0_H0 ;  /* 0x200000caffa67230 */ /* 0x000fe40000004100 */
[C---:B------:R-:W-:Y:S01]  /*8230*/  FMUL R155, R184.reuse, R161 ;  /* 0x000000a1b89b7220 */ /* 0x040fe20000400000 */
[----:B------:R-:W-:Y:S02]  /*8240*/  HADD2.F32 R182, -RZ, R211.H0_H0 ;  /* 0x200000d3ffb67230 */ /* 0x000fe40000004100 */
[C---:B------:R-:W-:Y:S01]  /*8250*/  FMUL R159, R184.reuse, R165 ;  /* 0x000000a5b89f7220 */ /* 0x040fe20000400000 */
[--C-:B-1----:R-:W-:Y:S02]  /*8260*/  HADD2.F32 R168, -RZ, R196.reuse.H0_H0 ;  /* 0x200000c4ffa87230 */ /* 0x102fe40000004100 */
[C---:B------:R-:W-:Y:S01]  /*8270*/  FMUL R161, R184.reuse, R167 ;  /* 0x000000a7b8a17220 */ /* 0x040fe20000400000 */
[----:B------:R-:W-:Y:S02]  /*8280*/  HADD2.F32 R169, -RZ, R196.H1_H1 ;  /* 0x300000c4ffa97230 */ /* 0x000fe40000004100 */
[C---:B------:R-:W-:Y:S01]  /*8290*/  FMUL R136, R184.reuse, R136 ;  /* 0x00000088b8887220 */ /* 0x040fe20000400000 */
[----:B------:R-:W-:Y:S02]  /*82a0*/  HADD2.F32 R170, -RZ, R197.H0_H0 ;  /* 0x200000c5ffaa7230 */ /* 0x000fe40000004100 */
[C---:B------:R-:W-:Y:S01]  /*82b0*/  FMUL R137, R184.reuse, R137 ;  /* 0x00000089b8897220 */ /* 0x040fe20000400000 */
[----:B------:R-:W-:Y:S02]  /*82c0*/  HADD2.F32 R165, -RZ, R201.H1_H1 ;  /* 0x300000c9ffa57230 */ /* 0x000fe40000004100 */
[C---:B------:R-:W-:Y:S01]  /*82d0*/  FMUL R138, R184.reuse, R138 ;  /* 0x0000008ab88a7220 */ /* 0x040fe20000400000 */
[----:B------:R-:W-:Y:S02]  /*82e0*/  HADD2.F32 R167, -RZ, R202.H1_H1 ;  /* 0x300000caffa77230 */ /* 0x000fe40000004100 */
[C---:B------:R-:W-:Y:S01]  /*82f0*/  FMUL R139, R184.reuse, R139 ;  /* 0x0000008bb88b7220 */ /* 0x040fe20000400000 */
[----:B------:R-:W-:Y:S02]  /*8300*/  HADD2.F32 R202, -RZ, R230.H0_H0 ;  /* 0x200000e6ffca7230 */ /* 0x000fe40000004100 */
[C---:B------:R-:W-:Y:S01]  /*8310*/  FMUL R140, R184.reuse, R140 ;  /* 0x0000008cb88c7220 */ /* 0x040fe20000400000 */
[C---:B--2---:R-:W-:Y:S01]  /*8320*/  FMUL R0, R184.reuse, R152 ;  /* 0x00000098b8007220 */ /* 0x044fe20000400000 */
[----:B------:R-:W-:Y:S02]  /*8330*/  HADD2.F32 R171, -RZ, R197.H1_H1 ;  /* 0x300000c5ffab7230 */ /* 0x000fe40000004100 */
[C---:B------:R-:W-:Y:S01]  /*8340*/  FMUL R152, R184.reuse, R158 ;  /* 0x0000009eb8987220 */ /* 0x040fe20000400000 */
[--C-:B------:R-:W-:Y:S02]  /*8350*/  HADD2.F32 R172, -RZ, R198.reuse.H0_H0 ;  /* 0x200000c6ffac7230 */ /* 0x100fe40000004100 */
[C---:B------:R-:W-:Y:S01]  /*8360*/  FFMA R0, R185.reuse, R168, R0 ;  /* 0x000000a8b9007223 */ /* 0x040fe20000000000 */
[----:B------:R-:W-:Y:S02]  /*8370*/  HADD2.F32 R173, -RZ, R198.H1_H1 ;  /* 0x300000c6ffad7230 */ /* 0x000fe40000004100 */
[C---:B------:R-:W-:Y:S01]  /*8380*/  FFMA R2, R185.reuse, R169, R2 ;  /* 0x000000a9b9027223 */ /* 0x040fe20000000002 */
        /* <DEDUP_REMOVED lines=8> */
[----:B------:R-:W2:Y:S01]  /*8410*/  LDL.LU R226, [R1+0x4] ;  /* 0x0000040001e27983 */ /* 0x000ea20000300800 */
[C---:B------:R-:W-:Y:S01]  /*8420*/  FFMA R152, R185.reuse, R174, R152 ;  /* 0x000000aeb9987223 */ /* 0x040fe20000000098 */
[C---:B------:R-:W-:Y:S01]  /*8430*/  FFMA R153, R185.reuse, R175, R153 ;  /* 0x000000afb9997223 */ /* 0x040fe20000000099 */
[C---:B------:R-:W-:Y:S01]  /*8440*/  FFMA R154, R185.reuse, R162, R154 ;  /* 0x000000a2b99a7223 */ /* 0x040fe2000000009a */
[--C-:B------:R-:W-:Y:S02]  /*8450*/  HADD2.F32 R168, -RZ, R203.reuse.H0_H0 ;  /* 0x200000cbffa87230 */ /* 0x100fe40000004100 */
[C---:B------:R-:W-:Y:S01]  /*8460*/  FFMA R155, R185.reuse, R163, R155 ;  /* 0x000000a3b99b7223 */ /* 0x040fe2000000009b */
[----:B------:R-:W-:Y:S02]  /*8470*/  HADD2.F32 R169, -RZ, R203.H1_H1 ;  /* 0x300000cbffa97230 */ /* 0x000fe40000004100 */
[C---:B------:R-:W-:Y:S01]  /*8480*/  FMUL R158, R184.reuse, R164 ;  /* 0x000000a4b89e7220 */ /* 0x040fe20000400000 */
[----:B------:R-:W-:Y:S02]  /*8490*/  HADD2.F32 R164, -RZ, R201.H0_H0 ;  /* 0x200000c9ffa47230 */ /* 0x000fe40000004100 */
[C---:B------:R-:W-:Y:S01]  /*84a0*/  FMUL R141, R184.reuse, R141 ;  /* 0x0000008db88d7220 */ /* 0x040fe20000400000 */
[----:B------:R-:W-:Y:S02]  /*84b0*/  HADD2.F32 R201, -RZ, R227.H1_H1 ;  /* 0x300000e3ffc97230 */ /* 0x000fe40000004100 */
[C---:B------:R-:W-:Y:S01]  /*84c0*/  FMUL R142, R184.reuse, R142 ;  /* 0x0000008eb88e7220 */ /* 0x040fe20000400000 */
[----:B------:R-:W3:Y:S01]  /*84d0*/  LDL.LU R227, [R1+0x8] ;  /* 0x0000080001e37983 */ /* 0x000ee20000300800 */
[----:B------:R-:W-:Y:S02]  /*84e0*/  HADD2.F32 R203, -RZ, R230.H1_H1 ;  /* 0x300000e6ffcb7230 */ /* 0x000fe40000004100 */
[C---:B------:R-:W-:Y:S01]  /*84f0*/  FFMA R156, R185.reuse, R164, R156 ;  /* 0x000000a4b99c7223 */ /* 0x040fe2000000009c */
[--C-:B------:R-:W-:Y:S02]  /*8500*/  HADD2.F32 R170, -RZ, R204.reuse.H0_H0 ;  /* 0x200000ccffaa7230 */ /* 0x100fe40000004100 */
[C---:B------:R-:W-:Y:S01]  /*8510*/  FFMA R157, R185.reuse, R165, R157 ;  /* 0x000000a5b99d7223 */ /* 0x040fe2000000009d */
[----:B------:R-:W-:Y:S02]  /*8520*/  HADD2.F32 R171, -RZ, R204.H1_H1 ;  /* 0x300000ccffab7230 */ /* 0x000fe40000004100 */
[C---:B------:R-:W-:Y:S01]  /*8530*/  FFMA R158, R185.reuse, R166, R158 ;  /* 0x000000a6b99e7223 */ /* 0x040fe2000000009e */
[----:B------:R-:W-:Y:S02]  /*8540*/  HADD2.F32 R204, -RZ, R231.H0_H0 ;  /* 0x200000e7ffcc7230 */ /* 0x000fe40000004100 */
[C---:B------:R-:W-:Y:S01]  /*8550*/  FFMA R159, R185.reuse, R167, R159 ;  /* 0x000000a7b99f7223 */ /* 0x040fe2000000009f */
[--C-:B------:R-:W-:Y:S02]  /*8560*/  HADD2.F32 R172, -RZ, R205.reuse.H0_H0 ;  /* 0x200000cdffac7230 */ /* 0x100fe40000004100 */
[C---:B------:R-:W-:Y:S01]  /*8570*/  FFMA R160, R185.reuse, R168, R160 ;  /* 0x000000a8b9a07223 */ /* 0x040fe200000000a0 */
[----:B------:R-:W-:Y:S02]  /*8580*/  HADD2.F32 R173, -RZ, R205.H1_H1 ;  /* 0x300000cdffad7230 */ /* 0x000fe40000004100 */
[C---:B------:R-:W-:Y:S01]  /*8590*/  FFMA R161, R185.reuse, R169, R161 ;  /* 0x000000a9b9a17223 */ /* 0x040fe200000000a1 */
[----:B------:R-:W-:Y:S02]  /*85a0*/  HADD2.F32 R205, -RZ, R231.H1_H1 ;  /* 0x300000e7ffcd7230 */ /* 0x000fe40000004100 */
[C---:B------:R-:W-:Y:S01]  /*85b0*/  FFMA R136, R185.reuse, R170, R136 ;  /* 0x000000aab9887223 */ /* 0x040fe20000000088 */
[C---:B------:R-:W-:Y:S01]  /*85c0*/  FFMA R137, R185.reuse, R171, R137 ;  /* 0x000000abb9897223 */ /* 0x040fe20000000089 */
[C---:B------:R-:W-:Y:S01]  /*85d0*/  FFMA R138, R185.reuse, R172, R138 ;  /* 0x000000acb98a7223 */ /* 0x040fe2000000008a */
[--C-:B------:R-:W-:Y:S02]  /*85e0*/  HADD2.F32 R162, -RZ, R208.reuse.H0_H0 ;  /* 0x200000d0ffa27230 */ /* 0x100fe40000004100 */
[----:B------:R-:W-:Y:S01]  /*85f0*/  FFMA R139, R185, R173, R139 ;  /* 0x000000adb98b7223 */ /* 0x000fe2000000008b */
[----:B------:R-:W-:Y:S01]  /*8600*/  HADD2.F32 R163, -RZ, R208.H1_H1 ;  /* 0x300000d0ffa37230 */ /* 0x000fe20000004100 */
[----:B------:R-:W-:Y:S01]  /*8610*/  F2FP.F16.F32.PACK_AB R136, R137, R136 ;  /* 0x000000888988723e */ /* 0x000fe200000000ff */
[----:B------:R-:W-:Y:S02]  /*8620*/  HADD2.F32 R208, -RZ, R235.H0_H0 ;  /* 0x200000ebffd07230 */ /* 0x000fe40000004100 */
[----:B------:R-:W-:Y:S01]  /*8630*/  FFMA R140, R185, R176, R140 ;  /* 0x000000b0b98c7223 */ /* 0x000fe2000000008c */
[----:B------:R-:W-:Y:S01]  /*8640*/  F2FP.F16.F32.PACK_AB R137, R139, R138 ;  /* 0x0000008a8b89723e */ /* 0x000fe200000000ff */
[--C-:B------:R-:W-:Y:S02]  /*8650*/  HADD2.F32 R174, -RZ, R209.reuse.H0_H0 ;  /* 0x200000d1ffae7230 */ /* 0x100fe40000004100 */
[C---:B------:R-:W-:Y:S01]  /*8660*/  FFMA R141, R185.reuse, R177, R141 ;  /* 0x000000b1b98d7223 */ /* 0x040fe2000000008d */
[----:B------:R-:W-:Y:S02]  /*8670*/  HADD2.F32 R175, -RZ, R209.H1_H1 ;  /* 0x300000d1ffaf7230 */ /* 0x000fe40000004100 */
[----:B------:R-:W-:Y:S01]  /*8680*/  FFMA R142, R185, R178, R142 ;  /* 0x000000b2b98e7223 */ /* 0x000fe2000000008e */
[----:B------:R-:W-:Y:S02]  /*8690*/  HADD2.F32 R209, -RZ, R235.H1_H1 ;  /* 0x300000ebffd17230 */ /* 0x000fe40000004100 */
[C---:B------:R-:W-:Y:S01]  /*86a0*/  FMUL R143, R184.reuse, R143 ;  /* 0x0000008fb88f7220 */ /* 0x040fe20000400000 */
[----:B------:R-:W-:Y:S01]  /*86b0*/  F2FP.F16.F32.PACK_AB R138, R141, R140 ;  /* 0x0000008c8d8a723e */ /* 0x000fe200000000ff */
[----:B------:R-:W-:Y:S02]  /*86c0*/  HADD2.F32 R183, -RZ, R211.H1_H1 ;  /* 0x300000d3ffb77230 */ /* 0x000fe40000004100 */
[C---:B------:R-:W-:Y:S01]  /*86d0*/  FMUL R144, R184.reuse, R144 ;  /* 0x00000090b8907220 */ /* 0x040fe20000400000 */
[----:B------:R-:W-:Y:S02]  /*86e0*/  HADD2.F32 R211, -RZ, R238.H1_H1 ;  /* 0x300000eeffd37230 */ /* 0x000fe40000004100 */
[C---:B------:R-:W-:Y:S01]  /*86f0*/  FFMA R143, R185.reuse, R179, R143 ;  /* 0x000000b3b98f7223 */ /* 0x040fe2000000008f */
[--C-:B------:R-:W-:Y:S02]  /*8700*/  HADD2.F32 R164, -RZ, R212.reuse.H0_H0 ;  /* 0x200000d4ffa47230 */ /* 0x100fe40000004100 */
[----:B------:R-:W-:Y:S01]  /*8710*/  FFMA R144, R185, R162, R144 ;  /* 0x000000a2b9907223 */ /* 0x000fe20000000090 */
[----:B------:R-:W-:Y:S02]  /*8720*/  HADD2.F32 R165, -RZ, R212.H1_H1 ;  /* 0x300000d4ffa57230 */ /* 0x000fe40000004100 */
[C---:B------:R-:W-:Y:S01]  /*8730*/  FMUL R145, R184.reuse, R145 ;  /* 0x00000091b8917220 */ /* 0x040fe20000400000 */
[----:B------:R-:W-:Y:S01]  /*8740*/  HADD2.F32 R212, -RZ, R239.H0_H0 ;  /* 0x200000efffd47230 */ /* 0x000fe20000004100 */
[----:B------:R-:W-:Y:S01]  /*8750*/  F2FP.F16.F32.PACK_AB R139, R143, R142 ;  /* 0x0000008e8f8b723e */ /* 0x000fe200000000ff */
[--C-:B------:R-:W-:Y:S02]  /*8760*/  HADD2.F32 R166, -RZ, R213.reuse.H0_H0 ;  /* 0x200000d5ffa67230 */ /* 0x100fe40000004100 */
[----:B------:R-:W-:Y:S01]  /*8770*/  FFMA R145, R185, R163, R145 ;  /* 0x000000a3b9917223 */ /* 0x000fe20000000091 */
[----:B------:R-:W-:Y:S02]  /*8780*/  HADD2.F32 R167, -RZ, R213.H1_H1 ;  /* 0x300000d5ffa77230 */ /* 0x000fe40000004100 */
[C---:B------:R-:W-:Y:S01]  /*8790*/  FMUL R146, R184.reuse, R146 ;  /* 0x00000092b8927220 */ /* 0x040fe20000400000 */
[----:B------:R-:W-:Y:S02]  /*87a0*/  HADD2.F32 R213, -RZ, R239.H1_H1 ;  /* 0x300000efffd57230 */ /* 0x000fe40000004100 */
[C---:B------:R-:W-:Y:S01]  /*87b0*/  FMUL R147, R184.reuse, R147 ;  /* 0x00000093b8937220 */ /* 0x040fe20000400000 */
[----:B------:R-:W-:Y:S01]  /*87c0*/  F2FP.F16.F32.PACK_AB R144, R145, R144 ;  /* 0x000000909190723e */ /* 0x000fe200000000ff */
[C---:B------:R-:W-:Y:S01]  /*87d0*/  FFMA R146, R185.reuse, R174, R146 ;  /* 0x000000aeb9927223 */ /* 0x040fe20000000092 */
[--C-:B------:R-:W-:Y:S02]  /*87e0*/  HADD2.F32 R174, -RZ, R228.reuse.H0_H0 ;  /* 0x200000e4ffae7230 */ /* 0x100fe40000004100 */
[----:B------:R-:W-:Y:S01]  /*87f0*/  FFMA R147, R185, R175, R147 ;  /* 0x000000afb9937223 */ /* 0x000fe20000000093 */
[----:B------:R-:W-:Y:S02]  /*8800*/  HADD2.F32 R175, -RZ, R228.H1_H1 ;  /* 0x300000e4ffaf7230 */ /* 0x000fe40000004100 */
[C---:B------:R-:W-:Y:S01]  /*8810*/  FMUL R148, R184.reuse, R148 ;  /* 0x00000094b8947220 */ /* 0x040fe20000400000 */
[----:B------:R-:W4:Y:S01]  /*8820*/  LDL.LU R228, [R1] ;  /* 0x0000000001e47983 */ /* 0x000f220000300800 */
[----:B------:R-:W-:Y:S01]  /*8830*/  HADD2.F32 R187, -RZ, R214.H1_H1 ;  /* 0x300000d6ffbb7230 */ /* 0x000fe20000004100 */
[----:B------:R-:W-:Y:S01]  /*8840*/  F2FP.F16.F32.PACK_AB R145, R147, R146 ;  /* 0x000000929391723e */ /* 0x000fe200000000ff */
[C---:B------:R-:W-:Y:S01]  /*8850*/  FFMA R148, R185.reuse, R180, R148 ;  /* 0x000000b4b9947223 */ /* 0x040fe20000000094 */
[----:B------:R-:W-:Y:S02]  /*8860*/  HADD2.F32 R180, -RZ, R229.H0_H0 ;  /* 0x200000e5ffb47230 */ /* 0x000fe40000004100 */
[C---:B------:R-:W-:Y:S01]  /*8870*/  FMUL R149, R184.reuse, R149 ;  /* 0x00000095b8957220 */ /* 0x040fe20000400000 */
[--C-:B------:R-:W-:Y:S02]  /*8880*/  HADD2.F32 R188, -RZ, R215.reuse.H0_H0 ;  /* 0x200000d7ffbc7230 */ /* 0x100fe40000004100 */
[C---:B------:R-:W-:Y:S01]  /*8890*/  FMUL R150, R184.reuse, R150 ;  /* 0x00000096b8967220 */ /* 0x040fe20000400000 */
[----:B------:R-:W-:Y:S02]  /*88a0*/  HADD2.F32 R189, -RZ, R215.H1_H1 ;  /* 0x300000d7ffbd7230 */ /* 0x000fe40000004100 */
[C---:B------:R-:W-:Y:S01]  /*88b0*/  FFMA R149, R185.reuse, R181, R149 ;  /* 0x000000b5b9957223 */ /* 0x040fe20000000095 */
[----:B------:R-:W-:Y:S02]  /*88c0*/  HADD2.F32 R181, -RZ, R229.H1_H1 ;  /* 0x300000e5ffb57230 */ /* 0x000fe40000004100 */
[----:B------:R-:W-:Y:S01]  /*88d0*/  FFMA R150, R185, R182, R150 ;  /* 0x000000b6b9967223 */ /* 0x000fe20000000096 */
[----:B------:R-:W5:Y:S01]  /*88e0*/  LDL.LU R229, [R1+0xc] ;  /* 0x00000c0001e57983 */ /* 0x000f620000300800 */
[----:B------:R-:W-:Y:S01]  /*88f0*/  HADD2.F32 R182, -RZ, R233.H0_H0 ;  /* 0x200000e9ffb67230 */ /* 0x000fe20000004100 */
[----:B------:R-:W-:Y:S01]  /*8900*/  F2FP.F16.F32.PACK_AB R146, R149, R148 ;  /* 0x000000949592723e */ /* 0x000fe200000000ff */
[----:B------:R-:W-:Y:S01]  /*8910*/  HADD2.F32 R215, -RZ, R242.H1_H1 ;  /* 0x300000f2ffd77230 */ /* 0x000fe20000004100 */
[----:B------:R-:W5:Y:S01]  /*8920*/  LDL.LU R230, [R1+0x14] ;  /* 0x0000140001e67983 */ /* 0x000f620000300800 */
[--C-:B------:R-:W-:Y:S02]  /*8930*/  HADD2.F32 R168, -RZ, R216.reuse.H0_H0 ;  /* 0x200000d8ffa87230 */ /* 0x100fe40000004100 */
[C---:B------:R-:W-:Y:S01]  /*8940*/  FMUL R151, R184.reuse, R151 ;  /* 0x00000097b8977220 */ /* 0x040fe20000400000 */
[----:B------:R-:W-:Y:S02]  /*8950*/  HADD2.F32 R169, -RZ, R216.H1_H1 ;  /* 0x300000d8ffa97230 */ /* 0x000fe40000004100 */
[C---:B------:R-:W-:Y:S01]  /*8960*/  FMUL R120, R184.reuse, R120 ;  /* 0x00000078b8787220 */ /* 0x040fe20000400000 */
[----:B------:R-:W-:Y:S02]  /*8970*/  HADD2.F32 R216, -RZ, R243.H0_H0 ;  /* 0x200000f3ffd87230 */ /* 0x000fe40000004100 */
[C---:B------:R-:W-:Y:S01]  /*8980*/  FFMA R151, R185.reuse, R183, R151 ;  /* 0x000000b7b9977223 */ /* 0x040fe20000000097 */
[----:B------:R-:W-:Y:S02]  /*8990*/  HADD2.F32 R183, -RZ, R233.H1_H1 ;  /* 0x300000e9ffb77230 */ /* 0x000fe40000004100 */
[----:B------:R-:W-:Y:S01]  /*89a0*/  FFMA R120, R185, R164, R120 ;  /* 0x000000a4b9787223 */ /* 0x000fe20000000078 */
[--C-:B------:R-:W-:Y:S02]  /*89b0*/  HADD2.F32 R164, -RZ, R232.reuse.H0_H0 ;  /* 0x200000e8ffa47230 */ /* 0x100fe40000004100 */
[C---:B------:R-:W-:Y:S01]  /*89c0*/  FMUL R121, R184.reuse, R121 ;  /* 0x00000079b8797220 */ /* 0x040fe20000400000 */
[----:B------:R-:W-:Y:S01]  /*89d0*/  F2FP.F16.F32.PACK_AB R147, R151, R150 ;  /* 0x000000969793723e */ /* 0x000fe200000000ff */
[--C-:B------:R-:W-:Y:S02]  /*89e0*/  HADD2.F32 R170, -RZ, R217.reuse.H0_H0 ;  /* 0x200000d9ffaa7230 */ /* 0x100fe40000004100 */
[C---:B------:R-:W-:Y:S01]  /*89f0*/  FMUL R122, R184.reuse, R122 ;  /* 0x0000007ab87a7220 */ /* 0x040fe20000400000 */
[C---:B------:R-:W-:Y:S01]  /*8a00*/  FFMA R121, R185.reuse, R165, R121 ;  /* 0x000000a5b9797223 */ /* 0x040fe20000000079 */
[----:B------:R-:W-:Y:S02]  /*8a10*/  HADD2.F32 R165, -RZ, R232.H1_H1 ;  /* 0x300000e8ffa57230 */ /* 0x000fe40000004100 */
[----:B------:R-:W-:Y:S01]  /*8a20*/  FMUL R123, R184, R123 ;  /* 0x0000007bb87b7220 */ /* 0x000fe20000400000 */
[----:B------:R-:W5:Y:S01]  /*8a30*/  LDL.LU R232, [R1+0x10] ;  /* 0x0000100001e87983 */ /* 0x000f620000300800 */
[----:B------:R-:W-:Y:S01]  /*8a40*/  FFMA R122, R185, R166, R122 ;  /* 0x000000a6b97a7223 */ /* 0x000fe2000000007a */
[--C-:B------:R-:W-:Y:S01]  /*8a50*/  HADD2.F32 R166, -RZ, R236.reuse.H0_H0 ;  /* 0x200000ecffa67230 */ /* 0x100fe20000004100 */
[----:B------:R-:W-:Y:S01]  /*8a60*/  F2FP.F16.F32.PACK_AB R120, R121, R120 ;  /* 0x000000787978723e */ /* 0x000fe200000000ff */
[----:B------:R-:W5:Y:S01]  /*8a70*/  LDL.LU R231, [R1+0x18] ;  /* 0x0000180001e77983 */ /* 0x000f620000300800 */
[----:B------:R-:W-:Y:S01]  /*8a80*/  FFMA R123, R185, R167, R123 ;  /* 0x000000a7b97b7223 */ /* 0x000fe2000000007b */
[----:B------:R-:W-:Y:S01]  /*8a90*/  HADD2.F32 R167, -RZ, R236.H1_H1 ;  /* 0x300000ecffa77230 */ /* 0x000fe20000004100 */
[----:B------:R-:W-:Y:S01]  /*8aa0*/  ISETP.NE.AND P0, PT, R186, RZ, PT ;  /* 0x000000ffba00720c */ /* 0x000fe20003f05270 */
[----:B------:R-:W5:Y:S01]  /*8ab0*/  LDL.LU R233, [R1+0x1c] ;  /* 0x00001c0001e97983 */ /* 0x000f620000300800 */
[----:B------:R-:W-:Y:S01]  /*8ac0*/  HADD2.F32 R186, -RZ, R214.H0_H0 ;  /* 0x200000d6ffba7230 */ /* 0x000fe20000004100 */
[----:B------:R-:W-:Y:S01]  /*8ad0*/  F2FP.F16.F32.PACK_AB R121, R123, R122 ;  /* 0x0000007a7b79723e */ /* 0x000fe200000000ff */
[----:B------:R-:W-:Y:S01]  /*8ae0*/  HADD2.F32 R214, -RZ, R242.H0_H0 ;  /* 0x200000f2ffd67230 */ /* 0x000fe20000004100 */
[----:B------:R-:W5:Y:S01]  /*8af0*/  LDL.LU R236, [R1+0x20] ;  /* 0x0000200001ec7983 */ /* 0x000f620000300800 */
[----:B------:R-:W-:Y:S02]  /*8b00*/  HADD2.F32 R171, -RZ, R217.H1_H1 ;  /* 0x300000d9ffab7230 */ /* 0x000fe40000004100 */
[C---:B------:R-:W-:Y:S01]  /*8b10*/  FMUL R124, R184.reuse, R124 ;  /* 0x0000007cb87c7220 */ /* 0x040fe20000400000 */
[----:B------:R-:W-:Y:S01]  /*8b20*/  HADD2.F32 R217, -RZ, R243.H1_H1 ;  /* 0x300000f3ffd97230 */ /* 0x000fe20000004100 */
[----:B------:R-:W5:Y:S01]  /*8b30*/  LDL.LU R234, [R1+0x24] ;  /* 0x0000240001ea7983 */ /* 0x000f620000300800 */
[C---:B------:R-:W-:Y:S01]  /*8b40*/  FMUL R125, R184.reuse, R125 ;  /* 0x0000007db87d7220 */ /* 0x040fe20000400000 */
[C---:B------:R-:W-:Y:S01]  /*8b50*/  FFMA R124, R185.reuse, R186, R124 ;  /* 0x000000bab97c7223 */ /* 0x040fe2000000007c */
[--C-:B------:R-:W-:Y:S01]  /*8b60*/  HADD2.F32 R186, -RZ, R237.reuse.H0_H0 ;  /* 0x200000edffba7230 */ /* 0x100fe20000004100 */
[----:B------:R-:W5:Y:S01]  /*8b70*/  LDL.LU R235, [R1+0x28] ;  /* 0x0000280001eb7983 */ /* 0x000f620000300800 */
[----:B------:R-:W-:Y:S01]  /*8b80*/  FFMA R125, R185, R187, R125 ;  /* 0x000000bbb97d7223 */ /* 0x000fe2000000007d */
[----:B------:R-:W-:Y:S02]  /*8b90*/  HADD2.F32 R187, -RZ, R237.H1_H1 ;  /* 0x300000edffbb7230 */ /* 0x000fe40000004100 */
[C---:B------:R-:W-:Y:S01]  /*8ba0*/  FMUL R126, R184.reuse, R126 ;  /* 0x0000007eb87e7220 */ /* 0x040fe20000400000 */
[----:B------:R-:W5:Y:S01]  /*8bb0*/  LDL.LU R237, [R1+0x2c] ;  /* 0x00002c0001ed7983 */ /* 0x000f620000300800 */
[C---:B------:R-:W-:Y:S01]  /*8bc0*/  FMUL R127, R184.reuse, R127 ;  /* 0x0000007fb87f7220 */ /* 0x040fe20000400000 */
[----:B------:R-:W-:Y:S01]  /*8bd0*/  F2FP.F16.F32.PACK_AB R122, R125, R124 ;  /* 0x0000007c7d7a723e */ /* 0x000fe200000000ff */
[C---:B------:R-:W-:Y:S01]  /*8be0*/  FFMA R126, R185.reuse, R188, R126 ;  /* 0x000000bcb97e7223 */ /* 0x040fe2000000007e */
[--C-:B------:R-:W-:Y:S02]  /*8bf0*/  HADD2.F32 R188, -RZ, R241.reuse.H0_H0 ;  /* 0x200000f1ffbc7230 */ /* 0x100fe40000004100 */
[----:B------:R-:W-:Y:S01]  /*8c00*/  FFMA R127, R185, R189, R127 ;  /* 0x000000bdb97f7223 */ /* 0x000fe2000000007f */
[----:B------:R-:W-:Y:S02]  /*8c10*/  HADD2.F32 R189, -RZ, R241.H1_H1 ;  /* 0x300000f1ffbd7230 */ /* 0x000fe40000004100 */
[C---:B------:R-:W-:Y:S01]  /*8c20*/  FMUL R128, R184.reuse, R128 ;  /* 0x00000080b8807220 */ /* 0x040fe20000400000 */
[C---:B------:R-:W-:Y:S01]  /*8c30*/  FMUL R129, R184.reuse, R129 ;  /* 0x00000081b8817220 */ /* 0x040fe20000400000 */
[C---:B------:R-:W-:Y:S01]  /*8c40*/  FMUL R130, R184.reuse, R130 ;  /* 0x00000082b8827220 */ /* 0x040fe20000400000 */
[----:B------:R-:W-:Y:S01]  /*8c50*/  F2FP.F16.F32.PACK_AB R123, R127, R126 ;  /* 0x0000007e7f7b723e */ /* 0x000fe200000000ff */
[C---:B------:R-:W-:Y:S01]  /*8c60*/  FFMA R128, R185.reuse, R168, R128 ;  /* 0x000000a8b9807223 */ /* 0x040fe20000000080 */
[--C-:B------:R-:W-:Y:S02]  /*8c70*/  HADD2.F32 R168, -RZ, R240.reuse.H0_H0 ;  /* 0x200000f0ffa87230 */ /* 0x100fe40000004100 */
[C---:B------:R-:W-:Y:S01]  /*8c80*/  FFMA R129, R185.reuse, R169, R129 ;  /* 0x000000a9b9817223 */ /* 0x040fe20000000081 */
[----:B------:R-:W-:Y:S02]  /*8c90*/  HADD2.F32 R169, -RZ, R240.H1_H1 ;  /* 0x300000f0ffa97230 */ /* 0x000fe40000004100 */
[----:B------:R-:W-:Y:S01]  /*8ca0*/  FFMA R130, R185, R170, R130 ;  /* 0x000000aab9827223 */ /* 0x000fe20000000082 */
[----:B------:R-:W5:Y:S01]  /*8cb0*/  LDL.LU R240, [R1+0x30] ;  /* 0x0000300001f07983 */ /* 0x000f620000300800 */
[----:B------:R-:W-:Y:S01]  /*8cc0*/  HADD2.F32 R170, -RZ, R244.H0_H0 ;  /* 0x200000f4ffaa7230 */ /* 0x000fe20000004100 */
[----:B------:R-:W-:Y:S01]  /*8cd0*/  F2FP.F16.F32.PACK_AB R128, R129, R128 ;  /* 0x000000808180723e */ /* 0x000fe200000000ff */
[C---:B------:R-:W-:Y:S01]  /*8ce0*/  FMUL R131, R184.reuse, R131 ;  /* 0x00000083b8837220 */ /* 0x040fe20000400000 */
[----:B------:R-:W5:Y:S01]  /*8cf0*/  LDL.LU R238, [R1+0x34] ;  /* 0x0000340001ee7983 */ /* 0x000f620000300800 */
[--C-:B------:R-:W-:Y:S02]  /*8d00*/  HADD2.F32 R190, -RZ, R218.reuse.H0_H0 ;  /* 0x200000daffbe7230 */ /* 0x100fe40000004100 */
[C---:B------:R-:W-:Y:S01]  /*8d10*/  FMUL R132, R184.reuse, R132 ;  /* 0x00000084b8847220 */ /* 0x040fe20000400000 */
[----:B------:R-:W-:Y:S01]  /*8d20*/  HADD2.F32 R191, -RZ, R218.H1_H1 ;  /* 0x300000daffbf7230 */ /* 0x000fe20000004100 */
[----:B------:R-:W5:Y:S01]  /*8d30*/  LDL.LU R239, [R1+0x38] ;  /* 0x0000380001ef7983 */ /* 0x000f620000300800 */
[C---:B------:R-:W-:Y:S01]  /*8d40*/  FFMA R131, R185.reuse, R171, R131 ;  /* 0x000000abb9837223 */ /* 0x040fe20000000083 */
[----:B------:R-:W-:Y:S01]  /*8d50*/  FFMA R132, R185, R190, R132 ;  /* 0x000000beb9847223 */ /* 0x000fe20000000084 */
[----:B------:R-:W-:Y:S01]  /*8d60*/  HADD2.F32 R190, -RZ, R245.H0_H0 ;  /* 0x200000f5ffbe7230 */ /* 0x000fe20000004100 */
[----:B------:R-:W5:Y:S01]  /*8d70*/  LDL.LU R241, [R1+0x3c] ;  /* 0x00003c0001f17983 */ /* 0x000f620000300800 */
[----:B------:R-:W-:Y:S01]  /*8d80*/  HADD2.F32 R171, -RZ, R244.H1_H1 ;  /* 0x300000f4ffab7230 */ /* 0x000fe20000004100 */
[----:B------:R-:W-:Y:S01]  /*8d90*/  F2FP.F16.F32.PACK_AB R244, R155, R154 ;  /* 0x0000009a9bf4723e */ /* 0x000fe200000000ff */
[--C-:B------:R-:W-:Y:S01]  /*8da0*/  HADD2.F32 R218, -RZ, R246.reuse.H0_H0 ;  /* 0x200000f6ffda7230 */ /* 0x100fe20000004100 */
[----:B------:R-:W5:Y:S01]  /*8db0*/  LDL.LU R242, [R1+0x4c] ;  /* 0x00004c0001f27983 */ /* 0x000f620000300800 */
[----:B------:R-:W-:Y:S01]  /*8dc0*/  F2FP.F16.F32.PACK_AB R129, R131, R130 ;  /* 0x000000828381723e */ /* 0x000fe200000000ff */
[C---:B------:R-:W-:Y:S01]  /*8dd0*/  FMUL R133, R184.reuse, R133 ;  /* 0x00000085b8857220 */ /* 0x040fe20000400000 */
[--C-:B------:R-:W-:Y:S01]  /*8de0*/  HADD2.F32 R192, -RZ, R219.reuse.H0_H0 ;  /* 0x200000dbffc07230 */ /* 0x100fe20000004100 */
[----:B------:R-:W5:Y:S01]  /*8df0*/  LDL.LU R243, [R1+0x50] ;  /* 0x0000500001f37983 */ /* 0x000f620000300800 */
[C---:B------:R-:W-:Y:S01]  /*8e00*/  FMUL R134, R184.reuse, R134 ;  /* 0x00000086b8867220 */ /* 0x040fe20000400000 */
[----:B------:R-:W-:Y:S02]  /*8e10*/  HADD2.F32 R193, -RZ, R219.H1_H1 ;  /* 0x300000dbffc17230 */ /* 0x000fe40000004100 */
[----:B------:R-:W-:Y:S01]  /*8e20*/  FFMA R133, R185, R191, R133 ;  /* 0x000000bfb9857223 */ /* 0x000fe20000000085 */
[----:B------:R-:W-:Y:S01]  /*8e30*/  HADD2.F32 R191, -RZ, R245.H1_H1 ;  /* 0x300000f5ffbf7230 */ /* 0x000fe20000004100 */
[----:B------:R-:W-:Y:S01]  /*8e40*/  F2FP.F16.F32.PACK_AB R245, R157, R156 ;  /* 0x0000009c9df5723e */ /* 0x000fe200000000ff */
[----:B------:R-:W-:Y:S01]  /*8e50*/  FFMA R134, R185, R192, R134 ;  /* 0x000000c0b9867223 */ /* 0x000fe20000000086 */
[--C-:B------:R-:W-:Y:S01]  /*8e60*/  HADD2.F32 R192, -RZ, R249.reuse.H0_H0 ;  /* 0x200000f9ffc07230 */ /* 0x100fe20000004100 */
[----:B------:R-:W-:Y:S01]  /*8e70*/  F2FP.F16.F32.PACK_AB R130, R133, R132 ;  /* 0x000000848582723e */ /* 0x000fe200000000ff */
[----:B------:R-:W-:Y:S01]  /*8e80*/  HADD2.F32 R219, -RZ, R246.H1_H1 ;  /* 0x300000f6ffdb7230 */ /* 0x000fe20000004100 */
[----:B------:R-:W-:Y:S01]  /*8e90*/  F2FP.F16.F32.PACK_AB R246, R159, R158 ;  /* 0x0000009e9ff6723e */ /* 0x000fe200000000ff */
[----:B------:R-:W-:Y:S01]  /*8ea0*/  FMUL R135, R184, R135 ;  /* 0x00000087b8877220 */ /* 0x000fe20000400000 */
[--C-:B------:R-:W-:Y:S01]  /*8eb0*/  HADD2.F32 R172, -RZ, R220.reuse.H0_H0 ;  /* 0x200000dcffac7230 */ /* 0x100fe20000004100 */
[----:B------:R-:W-:Y:S01]  /*8ec0*/  IADD3 R157, PT, PT, R252, 0x200, RZ ;  /* 0x00000200fc9d7810 */ /* 0x000fe20007ffe0ff */
[----:B------:R-:W-:Y:S02]  /*8ed0*/  HADD2.F32 R173, -RZ, R220.H1_H1 ;  /* 0x300000dcffad7230 */ /* 0x000fe40000004100 */
[----:B------:R-:W-:Y:S01]  /*8ee0*/  FFMA R135, R185, R193, R135 ;  /* 0x000000c1b9877223 */ /* 0x000fe20000000087 */
[----:B------:R-:W-:Y:S01]  /*8ef0*/  HADD2.F32 R193, -RZ, R249.H1_H1 ;  /* 0x300000f9ffc17230 */ /* 0x000fe20000004100 */
[----:B------:R-:W-:Y:S01]  /*8f00*/  F2FP.F16.F32.PACK_AB R249, R20, R3 ;  /* 0x0000000314f9723e */ /* 0x000fe200000000ff */
[----:B------:R-:W-:Y:S02]  /*8f10*/  HADD2.F32 R220, -RZ, R247.H0_H0 ;  /* 0x200000f7ffdc7230 */ /* 0x000fe40000004100 */
[C---:B------:R-:W-:Y:S01]  /*8f20*/  FMUL R104, R184.reuse, R104 ;  /* 0x00000068b8687220 */ /* 0x040fe20000400000 */
[----:B------:R-:W-:Y:S01]  /*8f30*/  F2FP.F16.F32.PACK_AB R131, R135, R134 ;  /* 0x000000868783723e */ /* 0x000fe200000000ff */
[----:B------:R-:W-:Y:S01]  /*8f40*/  FMUL R105, R184, R105 ;  /* 0x00000069b8697220 */ /* 0x000fe20000400000 */
[----:B------:R-:W-:Y:S02]  /*8f50*/  HADD2.F32 R194, -RZ, R222.H0_H0 ;  /* 0x200000deffc27230 */ /* 0x000fe40000004100 */
[C---:B------:R-:W-:Y:S01]  /*8f60*/  FFMA R104, R185.reuse, R172, R104 ;  /* 0x000000acb9687223 */ /* 0x040fe20000000068 */
[--C-:B------:R-:W-:Y:S02]  /*8f70*/  HADD2.F32 R172, -RZ, R248.reuse.H0_H0 ;  /* 0x200000f8ffac7230 */ /* 0x100fe40000004100 */
[----:B------:R-:W-:Y:S01]  /*8f80*/  FFMA R105, R185, R173, R105 ;  /* 0x000000adb9697223 */ /* 0x000fe20000000069 */
[----:B------:R-:W-:Y:S01]  /*8f90*/  HADD2.F32 R173, -RZ, R248.H1_H1 ;  /* 0x300000f8ffad7230 */ /* 0x000fe20000004100 */
[----:B------:R-:W-:Y:S01]  /*8fa0*/  F2FP.F16.F32.PACK_AB R248, R2, R0 ;  /* 0x0000000002f8723e */ /* 0x000fe200000000ff */
[----:B------:R-:W-:Y:S01]  /*8fb0*/  HADD2.F32 R195, -RZ, R222.H1_H1 ;  /* 0x300000deffc37230 */ /* 0x000fe20000004100 */
[----:B------:R-:W5:Y:S01]  /*8fc0*/  LDL.LU R0, [R1+0x40] ;  /* 0x0000400001007983 */ /* 0x000f620000300800 */
[--C-:B------:R-:W-:Y:S01]  /*8fd0*/  HADD2.F32 R196, -RZ, R223.reuse.H0_H0 ;  /* 0x200000dfffc47230 */ /* 0x100fe20000004100 */
[----:B------:R-:W-:Y:S01]  /*8fe0*/  F2FP.F16.F32.PACK_AB R104, R105, R104 ;  /* 0x000000686968723e */ /* 0x000fe200000000ff */
[----:B------:R-:W-:Y:S01]  /*8ff0*/  HADD2.F32 R197, -RZ, R223.H1_H1 ;  /* 0x300000dfffc57230 */ /* 0x000fe20000004100 */
[----:B------:R-:W5:Y:S01]  /*9000*/  LDL.LU R2, [R1+0x48] ;  /* 0x0000480001027983 */ /* 0x000f620000300800 */
[--C-:B------:R-:W-:Y:S02]  /*9010*/  HADD2.F32 R162, -RZ, R224.reuse.H0_H0 ;  /* 0x200000e0ffa27230 */ /* 0x100fe40000004100 */
[C---:B------:R-:W-:Y:S01]  /*9020*/  FMUL R106, R184.reuse, R106 ;  /* 0x0000006ab86a7220 */ /* 0x040fe20000400000 */
[----:B------:R-:W-:Y:S01]  /*9030*/  HADD2.F32 R163, -RZ, R224.H1_H1 ;  /* 0x300000e0ffa37230 */ /* 0x000fe20000004100 */
[----:B------:R-:W5:Y:S01]  /*9040*/  LDL.LU R3, [R1+0x44] ;  /* 0x0000440001037983 */ /* 0x000f620000300800 */
[--C-:B------:R-:W-:Y:S02]  /*9050*/  HADD2.F32 R178, -RZ, R225.reuse.H0_H0 ;  /* 0x200000e1ffb27230 */ /* 0x100fe40000004100 */
[C---:B------:R-:W-:Y:S01]  /*9060*/  FMUL R107, R184.reuse, R107 ;  /* 0x0000006bb86b7220 */ /* 0x040fe20000400000 */
[----:B------:R-:W-:Y:S02]  /*9070*/  HADD2.F32 R179, -RZ, R225.H1_H1 ;  /* 0x300000e1ffb37230 */ /* 0x000fe40000004100 */
[C---:B------:R-:W-:Y:S01]  /*9080*/  FMUL R108, R184.reuse, R108 ;  /* 0x0000006cb86c7220 */ /* 0x040fe20000400000 */
[--C-:B------:R-:W-:Y:S02]  /*9090*/  HADD2.F32 R222, -RZ, R250.reuse.H0_H0 ;  /* 0x200000faffde7230 */ /* 0x100fe40000004100 */
[C---:B------:R-:W-:Y:S01]  /*90a0*/  FMUL R109, R184.reuse, R109 ;  /* 0x0000006db86d7220 */ /* 0x040fe20000400000 */
[----:B------:R-:W-:Y:S01]  /*90b0*/  HADD2.F32 R223, -RZ, R250.H1_H1 ;  /* 0x300000faffdf7230 */ /* 0x000fe20000004100 */
[----:B------:R-:W-:Y:S01]  /*90c0*/  F2FP.F16.F32.PACK_AB R250, R23, R21 ;  /* 0x0000001517fa723e */ /* 0x000fe200000000ff */
[--C-:B------:R-:W-:Y:S02]  /*90d0*/  HADD2.F32 R224, -RZ, R251.reuse.H0_H0 ;  /* 0x200000fbffe07230 */ /* 0x100fe40000004100 */
[C---:B------:R-:W-:Y:S01]  /*90e0*/  FMUL R110, R184.reuse, R110 ;  /* 0x0000006eb86e7220 */ /* 0x040fe20000400000 */
[----:B------:R-:W-:Y:S01]  /*90f0*/  HADD2.F32 R225, -RZ, R251.H1_H1 ;  /* 0x300000fbffe17230 */ /* 0x000fe20000004100 */
[----:B------:R-:W-:Y:S01]  /*9100*/  F2FP.F16.F32.PACK_AB R251, R153, R152 ;  /* 0x0000009899fb723e */ /* 0x000fe200000000ff */
[--C-:B------:R-:W-:Y:S02]  /*9110*/  HADD2.F32 R176, -RZ, R221.reuse.H0_H0 ;  /* 0x200000ddffb07230 */ /* 0x100fe40000004100 */
[C---:B------:R-:W-:Y:S01]  /*9120*/  FMUL R111, R184.reuse, R111 ;  /* 0x0000006fb86f7220 */ /* 0x040fe20000400000 */
[----:B------:R-:W-:Y:S02]  /*9130*/  HADD2.F32 R177, -RZ, R221.H1_H1 ;  /* 0x300000ddffb17230 */ /* 0x000fe40000004100 */
[C---:B------:R-:W-:Y:S01]  /*9140*/  FMUL R112, R184.reuse, R112 ;  /* 0x00000070b8707220 */ /* 0x040fe20000400000 */
[----:B------:R1:W-:Y:S01]  /*9150*/  STS.128 [R252+0x1200], R248 ;  /* 0x001200f8fc007388 */ /* 0x0003e20000000c00 */
[----:B------:R-:W-:Y:S01]  /*9160*/  HADD2.F32 R221, -RZ, R247.H1_H1 ;  /* 0x300000f7ffdd7230 */ /* 0x000fe20000004100 */
[----:B------:R-:W-:Y:S01]  /*9170*/  F2FP.F16.F32.PACK_AB R247, R161, R160 ;  /* 0x000000a0a1f7723e */ /* 0x000fe200000000ff */
[C---:B------:R-:W-:Y:S01]  /*9180*/  FFMA R106, R185.reuse, R176, R106 ;  /* 0x000000b0b96a7223 */ /* 0x040fe2000000006a */
[C---:B------:R-:W-:Y:S01]  /*9190*/  FFMA R107, R185.reuse, R177, R107 ;  /* 0x000000b1b96b7223 */ /* 0x040fe2000000006b */
[C---:B------:R-:W-:Y:S01]  /*91a0*/  FFMA R108, R185.reuse, R194, R108 ;  /* 0x000000c2b96c7223 */ /* 0x040fe2000000006c */
[C---:B------:R-:W-:Y:S01]  /*91b0*/  FFMA R109, R185.reuse, R195, R109 ;  /* 0x000000c3b96d7223 */ /* 0x040fe2000000006d */
[----:B------:R-:W-:Y:S01]  /*91c0*/  FFMA R110, R185, R196, R110 ;  /* 0x000000c4b96e7223 */ /* 0x000fe2000000006e */
[----:B------:R-:W5:Y:S01]  /*91d0*/  LDL.LU R160, [R1+0x54] ;  /* 0x0000540001a07983 */ /* 0x000f620000300800 */
[----:B------:R-:W-:Y:S01]  /*91e0*/  F2FP.F16.F32.PACK_AB R105, R107, R106 ;  /* 0x0000006a6b69723e */ /* 0x000fe200000000ff */
[----:B------:R-:W-:Y:S01]  /*91f0*/  FFMA R111, R185, R197, R111 ;  /* 0x000000c5b96f7223 */ /* 0x000fe2000000006f */
[----:B------:R-:W-:Y:S01]  /*9200*/  F2FP.F16.F32.PACK_AB R106, R109, R108 ;  /* 0x0000006c6d6a723e */ /* 0x000fe200000000ff */
[----:B------:R-:W-:Y:S01]  /*9210*/  FFMA R112, R185, R162, R112 ;  /* 0x000000a2b9707223 */ /* 0x000fe20000000070 */
[C---:B------:R-:W-:Y:S01]  /*9220*/  FMUL R113, R184.reuse, R113 ;  /* 0x00000071b8717220 */ /* 0x040fe20000400000 */
[C---:B------:R-:W-:Y:S01]  /*9230*/  FMUL R114, R184.reuse, R114 ;  /* 0x00000072b8727220 */ /* 0x040fe20000400000 */
[----:B------:R-:W-:Y:S01]  /*9240*/  F2FP.F16.F32.PACK_AB R107, R111, R110 ;  /* 0x0000006e6f6b723e */ /* 0x000fe200000000ff */
[C---:B------:R-:W-:Y:S01]  /*9250*/  FMUL R115, R184.reuse, R115 ;  /* 0x00000073b8737220 */ /* 0x040fe20000400000 */
[C---:B------:R-:W-:Y:S01]  /*9260*/  FFMA R113, R185.reuse, R163, R113 ;  /* 0x000000a3b9717223 */ /* 0x040fe20000000071 */
[C---:B------:R-:W-:Y:S01]  /*9270*/  FFMA R114, R185.reuse, R178, R114 ;  /* 0x000000b2b9727223 */ /* 0x040fe20000000072 */
[C---:B------:R-:W-:Y:S01]  /*9280*/  FMUL R116, R184.reuse, R116 ;  /* 0x00000074b8747220 */ /* 0x040fe20000400000 */
[----:B------:R-:W-:Y:S01]  /*9290*/  FFMA R115, R185, R179, R115 ;  /* 0x000000b3b9737223 */ /* 0x000fe20000000073 */
[C---:B------:R-:W-:Y:S01]  /*92a0*/  FMUL R117, R184.reuse, R117 ;  /* 0x00000075b8757220 */ /* 0x040fe20000400000 */
[----:B------:R-:W-:Y:S01]  /*92b0*/  F2FP.F16.F32.PACK_AB R112, R113, R112 ;  /* 0x000000707170723e */ /* 0x000fe200000000ff */
[----:B------:R-:W-:Y:S01]  /*92c0*/  FFMA R116, R185, R198, R116 ;  /* 0x000000c6b9747223 */ /* 0x000fe20000000074 */
[C---:B------:R-:W-:Y:S01]  /*92d0*/  FMUL R118, R184.reuse, R118 ;  /* 0x00000076b8767220 */ /* 0x040fe20000400000 */
[----:B------:R-:W-:Y:S01]  /*92e0*/  F2FP.F16.F32.PACK_AB R113, R115, R114 ;  /* 0x000000727371723e */ /* 0x000fe200000000ff */
[C---:B------:R-:W-:Y:S01]  /*92f0*/  FFMA R117, R185.reuse, R199, R117 ;  /* 0x000000c7b9757223 */ /* 0x040fe20000000075 */
[C---:B------:R-:W-:Y:S01]  /*9300*/  FMUL R119, R184.reuse, R119 ;  /* 0x00000077b8777220 */ /* 0x040fe20000400000 */
[----:B------:R-:W-:Y:S01]  /*9310*/  FFMA R118, R185, R200, R118 ;  /* 0x000000c8b9767223 */ /* 0x000fe20000000076 */
[C---:B------:R-:W-:Y:S01]  /*9320*/  FMUL R88, R184.reuse, R88 ;  /* 0x00000058b8587220 */ /* 0x040fe20000400000 */
[----:B------:R-:W-:Y:S01]  /*9330*/  FMUL R89, R184, R89 ;  /* 0x00000059b8597220 */ /* 0x000fe20000400000 */
[----:B------:R-:W-:Y:S01]  /*9340*/  F2FP.F16.F32.PACK_AB R114, R117, R116 ;  /* 0x000000747572723e */ /* 0x000fe200000000ff */
[C---:B------:R-:W-:Y:S01]  /*9350*/  FFMA R119, R185.reuse, R201, R119 ;  /* 0x000000c9b9777223 */ /* 0x040fe20000000077 */
[C---:B------:R-:W-:Y:S01]  /*9360*/  FFMA R88, R185.reuse, R174, R88 ;  /* 0x000000aeb9587223 */ /* 0x040fe20000000058 */
[----:B------:R-:W-:Y:S01]  /*9370*/  FFMA R89, R185, R175, R89 ;  /* 0x000000afb9597223 */ /* 0x000fe20000000059 */
[----:B-1----:R-:W-:Y:S01]  /*9380*/  IADD3 R248, PT, PT, R252, 0x5210, RZ ;  /* 0x00005210fcf87810 */ /* 0x002fe20007ffe0ff */
[C---:B------:R-:W-:Y:S01]  /*9390*/  FMUL R90, R184.reuse, R90 ;  /* 0x0000005ab85a7220 */ /* 0x040fe20000400000 */
[----:B------:R-:W-:Y:S01]  /*93a0*/  F2FP.F16.F32.PACK_AB R115, R119, R118 ;  /* 0x000000767773723e */ /* 0x000fe200000000ff */
[----:B------:R-:W-:Y:S01]  /*93b0*/  FMUL R91, R184, R91 ;  /* 0x0000005bb85b7220 */ /* 0x000fe20000400000 */
[----:B------:R-:W-:Y:S01]  /*93c0*/  F2FP.F16.F32.PACK_AB R88, R89, R88 ;  /* 0x000000585958723e */ /* 0x000fe200000000ff */
[----:B------:R-:W-:Y:S01]  /*93d0*/  FFMA R90, R185, R180, R90 ;  /* 0x000000b4b95a7223 */ /* 0x000fe2000000005a */
[----:B------:R-:W-:Y:S01]  /*93e0*/  @P1 IADD3 R248, PT, PT, R157, 0x4ff0, RZ ;  /* 0x00004ff09df81810 */ /* 0x000fe20007ffe0ff */
[----:B------:R-:W-:Y:S01]  /*93f0*/  FFMA R91, R185, R181, R91 ;  /* 0x000000b5b95b7223 */ /* 0x000fe2000000005b */
[----:B------:R-:W-:Y:S01]  /*9400*/  IADD3 R249, PT, PT, R252, 0x6210, RZ ;  /* 0x00006210fcf97810 */ /* 0x000fe20007ffe0ff */
[C---:B------:R-:W-:Y:S01]  /*9410*/  FMUL R92, R184.reuse, R92 ;  /* 0x0000005cb85c7220 */ /* 0x040fe20000400000 */
[----:B------:R-:W-:Y:S01]  /*9420*/  @P1 IADD3 R249, PT, PT, R157, 0x5ff0, RZ ;  /* 0x00005ff09df91810 */ /* 0x000fe20007ffe0ff */
[----:B------:R-:W-:Y:S01]  /*9430*/  FMUL R93, R184, R93 ;  /* 0x0000005db85d7220 */ /* 0x000fe20000400000 */
[----:B------:R-:W-:Y:S01]  /*9440*/  F2FP.F16.F32.PACK_AB R89, R91, R90 ;  /* 0x0000005a5b59723e */ /* 0x000fe200000000ff */
[C---:B------:R-:W-:Y:S01]  /*9450*/  FFMA R92, R185.reuse, R202, R92 ;  /* 0x000000cab95c7223 */ /* 0x040fe2000000005c */
[----:B------:R-:W-:Y:S01]  /*9460*/  IADD3 R250, PT, PT, R252, 0x7210, RZ ;  /* 0x00007210fcfa7810 */ /* 0x000fe20007ffe0ff */
[----:B------:R-:W-:Y:S01]  /*9470*/  FFMA R93, R185, R203, R93 ;  /* 0x000000cbb95d7223 */ /* 0x000fe2000000005d */
[----:B------:R-:W-:Y:S01]  /*9480*/  @P1 IADD3 R250, PT, PT, R157, 0x6ff0, RZ ;  /* 0x00006ff09dfa1810 */ /* 0x000fe20007ffe0ff */
[----:B------:R-:W-:Y:S01]  /*9490*/  FMUL R94, R184, R94 ;  /* 0x0000005eb85e7220 */ /* 0x000fe20000400000 */
[----:B------:R-:W-:Y:S01]  /*94a0*/  IADD3 R251, PT, PT, R252, 0x8210, RZ ;  /* 0x00008210fcfb7810 */ /* 0x000fe20007ffe0ff */
[C---:B------:R-:W-:Y:S01]  /*94b0*/  FMUL R95, R184.reuse, R95 ;  /* 0x0000005fb85f7220 */ /* 0x040fe20000400000 */
[----:B------:R-:W-:Y:S01]  /*94c0*/  F2FP.F16.F32.PACK_AB R90, R93, R92 ;  /* 0x0000005c5d5a723e */ /* 0x000fe200000000ff */
[----:B------:R-:W-:Y:S01]  /*94d0*/  FFMA R94, R185, R204, R94 ;  /* 0x000000ccb95e7223 */ /* 0x000fe2000000005e */
[----:B------:R-:W-:Y:S01]  /*94e0*/  @P1 IADD3 R251, PT, PT, R157, 0x7ff0, RZ ;  /* 0x00007ff09dfb1810 */ /* 0x000fe20007ffe0ff */
[----:B------:R-:W-:Y:S01]  /*94f0*/  FFMA R95, R185, R205, R95 ;  /* 0x000000cdb95f7223 */ /* 0x000fe2000000005f */
[C---:B------:R-:W-:Y:S01]  /*9500*/  FMUL R96, R184.reuse, R96 ;  /* 0x00000060b8607220 */ /* 0x040fe20000400000 */
[C---:B------:R-:W-:Y:S01]  /*9510*/  FMUL R97, R184.reuse, R97 ;  /* 0x00000061b8617220 */ /* 0x040fe20000400000 */
[C---:B------:R-:W-:Y:S01]  /*9520*/  FMUL R98, R184.reuse, R98 ;  /* 0x00000062b8627220 */ /* 0x040fe20000400000 */
[C---:B------:R-:W-:Y:S01]  /*9530*/  FMUL R99, R184.reuse, R99 ;  /* 0x00000063b8637220 */ /* 0x040fe20000400000 */
[----:B------:R-:W-:Y:S01]  /*9540*/  F2FP.F16.F32.PACK_AB R91, R95, R94 ;  /* 0x0000005e5f5b723e */ /* 0x000fe200000000ff */
[C---:B------:R-:W-:Y:S01]  /*9550*/  FFMA R96, R185.reuse, R164, R96 ;  /* 0x000000a4b9607223 */ /* 0x040fe20000000060 */
[C---:B------:R-:W-:Y:S01]  /*9560*/  FMUL R100, R184.reuse, R100 ;  /* 0x00000064b8647220 */ /* 0x040fe20000400000 */
[C---:B------:R-:W-:Y:S01]  /*9570*/  FFMA R97, R185.reuse, R165, R97 ;  /* 0x000000a5b9617223 */ /* 0x040fe20000000061 */
[C---:B------:R-:W-:Y:S01]  /*9580*/  FFMA R98, R185.reuse, R182, R98 ;  /* 0x000000b6b9627223 */ /* 0x040fe20000000062 */
[C---:B------:R-:W-:Y:S01]  /*9590*/  FFMA R99, R185.reuse, R183, R99 ;  /* 0x000000b7b9637223 */ /* 0x040fe20000000063 */
[----:B------:R-:W-:Y:S01]  /*95a0*/  FFMA R100, R185, R206, R100 ;  /* 0x000000ceb9647223 */ /* 0x000fe20000000064 */
[C---:B------:R-:W-:Y:S01]  /*95b0*/  FMUL R101, R184.reuse, R101 ;  /* 0x00000065b8657220 */ /* 0x040fe20000400000 */
[----:B------:R-:W-:Y:S01]  /*95c0*/  F2FP.F16.F32.PACK_AB R96, R97, R96 ;  /* 0x000000606160723e */ /* 0x000fe200000000ff */
[C---:B------:R-:W-:Y:S01]  /*95d0*/  FMUL R102, R184.reuse, R102 ;  /* 0x00000066b8667220 */ /* 0x040fe20000400000 */
[----:B------:R-:W-:Y:S01]  /*95e0*/  F2FP.F16.F32.PACK_AB R97, R99, R98 ;  /* 0x000000626361723e */ /* 0x000fe200000000ff */
[C---:B------:R-:W-:Y:S01]  /*95f0*/  FFMA R101, R185.reuse, R207, R101 ;  /* 0x000000cfb9657223 */ /* 0x040fe20000000065 */
[C---:B------:R-:W-:Y:S01]  /*9600*/  FMUL R103, R184.reuse, R103 ;  /* 0x00000067b8677220 */ /* 0x040fe20000400000 */
[----:B------:R-:W-:Y:S01]  /*9610*/  FFMA R102, R185, R208, R102 ;  /* 0x000000d0b9667223 */ /* 0x000fe20000000066 */
[C---:B------:R-:W-:Y:S01]  /*9620*/  FMUL R72, R184.reuse, R72 ;  /* 0x00000048b8487220 */ /* 0x040fe20000400000 */
[C---:B------:R-:W-:Y:S01]  /*9630*/  FMUL R73, R184.reuse, R73 ;  /* 0x00000049b8497220 */ /* 0x040fe20000400000 */
[----:B------:R-:W-:Y:S01]  /*9640*/  F2FP.F16.F32.PACK_AB R98, R101, R100 ;  /* 0x000000646562723e */ /* 0x000fe200000000ff */
[C---:B------:R-:W-:Y:S01]  /*9650*/  FFMA R103, R185.reuse, R209, R103 ;  /* 0x000000d1b9677223 */ /* 0x040fe20000000067 */
[C---:B------:R-:W-:Y:S01]  /*9660*/  FFMA R72, R185.reuse, R166, R72 ;  /* 0x000000a6b9487223 */ /* 0x040fe20000000048 */
[----:B------:R-:W-:Y:S01]  /*9670*/  FFMA R73, R185, R167, R73 ;  /* 0x000000a7b9497223 */ /* 0x000fe20000000049 */
[C---:B------:R-:W-:Y:S01]  /*9680*/  FMUL R74, R184.reuse, R74 ;  /* 0x0000004ab84a7220 */ /* 0x040fe20000400000 */
[C---:B------:R-:W-:Y:S01]  /*9690*/  FMUL R75, R184.reuse, R75 ;  /* 0x0000004bb84b7220 */ /* 0x040fe20000400000 */
[----:B------:R-:W-:Y:S01]  /*96a0*/  F2FP.F16.F32.PACK_AB R99, R103, R102 ;  /* 0x000000666763723e */ /* 0x000fe200000000ff */
[C---:B------:R-:W-:Y:S01]  /*96b0*/  FMUL R76, R184.reuse, R76 ;  /* 0x0000004cb84c7220 */ /* 0x040fe20000400000 */
[----:B------:R-:W-:Y:S01]  /*96c0*/  F2FP.F16.F32.PACK_AB R72, R73, R72 ;  /* 0x000000484948723e */ /* 0x000fe200000000ff */
[C---:B------:R-:W-:Y:S01]  /*96d0*/  FFMA R74, R185.reuse, R186, R74 ;  /* 0x000000bab94a7223 */ /* 0x040fe2000000004a */
[C---:B------:R-:W-:Y:S01]  /*96e0*/  FFMA R75, R185.reuse, R187, R75 ;  /* 0x000000bbb94b7223 */ /* 0x040fe2000000004b */
[----:B------:R-:W-:Y:S01]  /*96f0*/  FFMA R76, R185, R210, R76 ;  /* 0x000000d2b94c7223 */ /* 0x000fe2000000004c */
[C---:B------:R-:W-:Y:S01]  /*9700*/  FMUL R77, R184.reuse, R77 ;  /* 0x0000004db84d7220 */ /* 0x040fe20000400000 */
        /* <DEDUP_REMOVED lines=66> */
[--C-:B----4-:R-:W-:Y:S02]  /*9b30*/  HADD2.F32 R176, -RZ, R228.reuse.H0_H0 ;  /* 0x200000e4ffb07230 */ /* 0x110fe40000004100 */
[C---:B------:R-:W-:Y:S01]  /*9b40*/  FMUL R40, R184.reuse, R40 ;  /* 0x00000028b8287220 */ /* 0x040fe20000400000 */
[----:B------:R-:W-:Y:S01]  /*9b50*/  F2FP.F16.F32.PACK_AB R66, R69, R68 ;  /* 0x000000444542723e */ /* 0x000fe200000000ff */
[----:B------:R-:W-:Y:S01]  /*9b60*/  HADD2.F32 R177, -RZ, R228.H1_H1 ;  /* 0x300000e4ffb17230 */ /* 0x000fe20000004100 */
[----:B------:R-:W-:Y:S01]  /*9b70*/  F2FP.F16.F32.PACK_AB R67, R71, R70 ;  /* 0x000000464743723e */ /* 0x000fe200000000ff */
[C---:B------:R-:W-:Y:S01]  /*9b80*/  FFMA R40, R185.reuse, R176, R40 ;  /* 0x000000b0b9287223 */ /* 0x040fe20000000028 */
[--C-:B--2---:R-:W-:Y:S02]  /*9b90*/  HADD2.F32 R194, -RZ, R226.reuse.H0_H0 ;  /* 0x200000e2ffc27230 */ /* 0x104fe40000004100 */
[C---:B------:R-:W-:Y:S01]  /*9ba0*/  FMUL R41, R184.reuse, R41 ;  /* 0x00000029b8297220 */ /* 0x040fe20000400000 */
[----:B------:R-:W-:Y:S02]  /*9bb0*/  HADD2.F32 R195, -RZ, R226.H1_H1 ;  /* 0x300000e2ffc37230 */ /* 0x000fe40000004100 */
[C---:B------:R-:W-:Y:S01]  /*9bc0*/  FMUL R42, R184.reuse, R42 ;  /* 0x0000002ab82a7220 */ /* 0x040fe20000400000 */
[--C-:B---3--:R-:W-:Y:S02]  /*9bd0*/  HADD2.F32 R226, -RZ, R227.reuse.H0_H0 ;  /* 0x200000e3ffe27230 */ /* 0x108fe40000004100 */
[C---:B------:R-:W-:Y:S01]  /*9be0*/  FFMA R41, R185.reuse, R177, R41 ;  /* 0x000000b1b9297223 */ /* 0x040fe20000000029 */
[C---:B------:R-:W-:Y:S01]  /*9bf0*/  FMUL R43, R184.reuse, R43 ;  /* 0x0000002bb82b7220 */ /* 0x040fe20000400000 */
[----:B------:R-:W-:Y:S01]  /*9c00*/  FFMA R42, R185, R194, R42 ;  /* 0x000000c2b92a7223 */ /* 0x000fe2000000002a */
[----:B------:R-:W-:Y:S02]  /*9c10*/  HADD2.F32 R227, -RZ, R227.H1_H1 ;  /* 0x300000e3ffe37230 */ /* 0x000fe40000004100 */
[C---:B------:R-:W-:Y:S01]  /*9c20*/  FMUL R44, R184.reuse, R44 ;  /* 0x0000002cb82c7220 */ /* 0x040fe20000400000 */
[----:B------:R-:W-:Y:S01]  /*9c30*/  F2FP.F16.F32.PACK_AB R40, R41, R40 ;  /* 0x000000282928723e */ /* 0x000fe200000000ff */
[C---:B------:R-:W-:Y:S01]  /*9c40*/  FFMA R43, R185.reuse, R195, R43 ;  /* 0x000000c3b92b7223 */ /* 0x040fe2000000002b */
[--C-:B-----5:R-:W-:Y:S02]  /*9c50*/  HADD2.F32 R228, -RZ, R229.reuse.H0_H0 ;  /* 0x200000e5ffe47230 */ /* 0x120fe40000004100 */
[----:B------:R-:W-:Y:S01]  /*9c60*/  FFMA R44, R185, R226, R44 ;  /* 0x000000e2b92c7223 */ /* 0x000fe2000000002c */
[C---:B------:R-:W-:Y:S01]  /*9c70*/  FMUL R45, R184.reuse, R45 ;  /* 0x0000002db82d7220 */ /* 0x040fe20000400000 */
[----:B------:R-:W-:Y:S01]  /*9c80*/  HADD2.F32 R229, -RZ, R229.H1_H1 ;  /* 0x300000e5ffe57230 */ /* 0x000fe20000004100 */
[----:B------:R-:W-:Y:S01]  /*9c90*/  F2FP.F16.F32.PACK_AB R41, R43, R42 ;  /* 0x0000002a2b29723e */ /* 0x000fe200000000ff */
[C---:B------:R-:W-:Y:S01]  /*9ca0*/  FMUL R46, R184.reuse, R46 ;  /* 0x0000002eb82e7220 */ /* 0x040fe20000400000 */
[C---:B------:R-:W-:Y:S01]  /*9cb0*/  FFMA R45, R185.reuse, R227, R45 ;  /* 0x000000e3b92d7223 */ /* 0x040fe2000000002d */
[C---:B------:R-:W-:Y:S01]  /*9cc0*/  FMUL R47, R184.reuse, R47 ;  /* 0x0000002fb82f7220 */ /* 0x040fe20000400000 */
[C---:B------:R-:W-:Y:S01]  /*9cd0*/  FMUL R48, R184.reuse, R48 ;  /* 0x00000030b8307220 */ /* 0x040fe20000400000 */
[----:B------:R-:W-:Y:S01]  /*9ce0*/  FFMA R46, R185, R228, R46 ;  /* 0x000000e4b92e7223 */ /* 0x000fe2000000002e */
[--C-:B------:R-:W-:Y:S01]  /*9cf0*/  HADD2.F32 R162, -RZ, R232.reuse.H0_H0 ;  /* 0x200000e8ffa27230 */ /* 0x100fe20000004100 */
[----:B------:R-:W-:Y:S01]  /*9d00*/  F2FP.F16.F32.PACK_AB R42, R45, R44 ;  /* 0x0000002c2d2a723e */ /* 0x000fe200000000ff */
[C---:B------:R-:W-:Y:S01]  /*9d10*/  FFMA R47, R185.reuse, R229, R47 ;  /* 0x000000e5b92f7223 */ /* 0x040fe2000000002f */
[----:B------:R-:W-:Y:S02]  /*9d20*/  HADD2.F32 R163, -RZ, R232.H1_H1 ;  /* 0x300000e8ffa37230 */ /* 0x000fe40000004100 */
[C---:B------:R-:W-:Y:S01]  /*9d30*/  FMUL R49, R184.reuse, R49 ;  /* 0x00000031b8317220 */ /* 0x040fe20000400000 */
[----:B------:R-:W-:Y:S01]  /*9d40*/  FFMA R48, R185, R162, R48 ;  /* 0x000000a2b9307223 */ /* 0x000fe20000000030 */
[--C-:B------:R-:W-:Y:S01]  /*9d50*/  HADD2.F32 R196, -RZ, R230.reuse.H0_H0 ;  /* 0x200000e6ffc47230 */ /* 0x100fe20000004100 */
[----:B------:R-:W-:Y:S01]  /*9d60*/  F2FP.F16.F32.PACK_AB R43, R47, R46 ;  /* 0x0000002e2f2b723e */ /* 0x000fe200000000ff */
[----:B------:R-:W-:Y:S01]  /*9d70*/  FFMA R49, R185, R163, R49 ;  /* 0x000000a3b9317223 */ /* 0x000fe20000000031 */
[C---:B------:R-:W-:Y:S01]  /*9d80*/  FMUL R50, R184.reuse, R50 ;  /* 0x00000032b8327220 */ /* 0x040fe20000400000 */
[----:B------:R-:W-:Y:S02]  /*9d90*/  HADD2.F32 R197, -RZ, R230.H1_H1 ;  /* 0x300000e6ffc57230 */ /* 0x000fe40000004100 */
[C---:B------:R-:W-:Y:S01]  /*9da0*/  FMUL R51, R184.reuse, R51 ;  /* 0x00000033b8337220 */ /* 0x040fe20000400000 */
[--C-:B------:R-:W-:Y:S01]  /*9db0*/  HADD2.F32 R230, -RZ, R231.reuse.H0_H0 ;  /* 0x200000e7ffe67230 */ /* 0x100fe20000004100 */
[----:B------:R-:W-:Y:S01]  /*9dc0*/  F2FP.F16.F32.PACK_AB R48, R49, R48 ;  /* 0x000000303130723e */ /* 0x000fe200000000ff */
[C---:B------:R-:W-:Y:S01]  /*9dd0*/  FFMA R50, R185.reuse, R196, R50 ;  /* 0x000000c4b9327223 */ /* 0x040fe20000000032 */
        /* <DEDUP_REMOVED lines=15> */
[----:B------:R-:W-:Y:S02]  /*9ed0*/  HADD2.F32 R179, -RZ, R236.H1_H1 ;  /* 0x300000ecffb37230 */ /* 0x000fe40000004100 */
[C---:B------:R-:W-:Y:S01]  /*9ee0*/  FMUL R24, R184.reuse, R24 ;  /* 0x00000018b8187220 */ /* 0x040fe20000400000 */
[--C-:B------:R-:W-:Y:S02]  /*9ef0*/  HADD2.F32 R198, -RZ, R234.reuse.H0_H0 ;  /* 0x200000eaffc67230 */ /* 0x100fe40000004100 */
[C---:B------:R-:W-:Y:S01]  /*9f00*/  FMUL R25, R184.reuse, R25 ;  /* 0x00000019b8197220 */ /* 0x040fe20000400000 */
[----:B------:R-:W-:Y:S01]  /*9f10*/  F2FP.F16.F32.PACK_AB R51, R55, R54 ;  /* 0x000000363733723e */ /* 0x000fe200000000ff */
[C---:B------:R-:W-:Y:S01]  /*9f20*/  FFMA R24, R185.reuse, R178, R24 ;  /* 0x000000b2b9187223 */ /* 0x040fe20000000018 */
[----:B------:R-:W-:Y:S02]  /*9f30*/  HADD2.F32 R199, -RZ, R234.H1_H1 ;  /* 0x300000eaffc77230 */ /* 0x000fe40000004100 */
[C---:B------:R-:W-:Y:S01]  /*9f40*/  FFMA R25, R185.reuse, R179, R25 ;  /* 0x000000b3b9197223 */ /* 0x040fe20000000019 */
[C---:B------:R-:W-:Y:S01]  /*9f50*/  FMUL R26, R184.reuse, R26 ;  /* 0x0000001ab81a7220 */ /* 0x040fe20000400000 */
[--C-:B------:R-:W-:Y:S02]  /*9f60*/  HADD2.F32 R234, -RZ, R235.reuse.H0_H0 ;  /* 0x200000ebffea7230 */ /* 0x100fe40000004100 */
[C---:B------:R-:W-:Y:S01]  /*9f70*/  FMUL R27, R184.reuse, R27 ;  /* 0x0000001bb81b7220 */ /* 0x040fe20000400000 */
[----:B------:R-:W-:Y:S02]  /*9f80*/  HADD2.F32 R235, -RZ, R235.H1_H1 ;  /* 0x300000ebffeb7230 */ /* 0x000fe40000004100 */
[C---:B------:R-:W-:Y:S01]  /*9f90*/  FFMA R26, R185.reuse, R198, R26 ;  /* 0x000000c6b91a7223 */ /* 0x040fe2000000001a */
[C---:B------:R-:W-:Y:S01]  /*9fa0*/  FMUL R28, R184.reuse, R28 ;  /* 0x0000001cb81c7220 */ /* 0x040fe20000400000 */
[C---:B------:R-:W-:Y:S01]  /*9fb0*/  FFMA R27, R185.reuse, R199, R27 ;  /* 0x000000c7b91b7223 */ /* 0x040fe2000000001b */
[--C-:B------:R-:W-:Y:S02]  /*9fc0*/  HADD2.F32 R236, -RZ, R237.reuse.H0_H0 ;  /* 0x200000edffec7230 */ /* 0x100fe40000004100 */
[C---:B------:R-:W-:Y:S01]  /*9fd0*/  FMUL R29, R184.reuse, R29 ;  /* 0x0000001db81d7220 */ /* 0x040fe20000400000 */
[C---:B------:R-:W-:Y:S01]  /*9fe0*/  FFMA R28, R185.reuse, R234, R28 ;  /* 0x000000eab91c7223 */ /* 0x040fe2000000001c */
[----:B------:R-:W-:Y:S02]  /*9ff0*/  HADD2.F32 R237, -RZ, R237.H1_H1 ;  /* 0x300000edffed7230 */ /* 0x000fe40000004100 */
[C---:B------:R-:W-:Y:S01]  /*a000*/  FMUL R30, R184.reuse, R30 ;  /* 0x0000001eb81e7220 */ /* 0x040fe20000400000 */
[C---:B------:R-:W-:Y:S01]  /*a010*/  FFMA R29, R185.reuse, R235, R29 ;  /* 0x000000ebb91d7223 */ /* 0x040fe2000000001d */
[C---:B------:R-:W-:Y:S01]  /*a020*/  FMUL R31, R184.reuse, R31 ;  /* 0x0000001fb81f7220 */ /* 0x040fe20000400000 */
[----:B------:R-:W-:Y:S02]  /*a030*/  HADD2.F32 R174, -RZ, R240.H0_H0 ;  /* 0x200000f0ffae7230 */ /* 0x000fe40000004100 */
[C---:B------:R-:W-:Y:S01]  /*a040*/  FFMA R30, R185.reuse, R236, R30 ;  /* 0x000000ecb91e7223 */ /* 0x040fe2000000001e */
[C---:B------:R-:W-:Y:S01]  /*a050*/  FMUL R32, R184.reuse, R32 ;  /* 0x00000020b8207220 */ /* 0x040fe20000400000 */
[C---:B------:R-:W-:Y:S01]  /*a060*/  FFMA R31, R185.reuse, R237, R31 ;  /* 0x000000edb91f7223 */ /* 0x040fe2000000001f */
[--C-:B------:R-:W-:Y:S02]  /*a070*/  HADD2.F32 R155, -RZ, R242.reuse.H0_H0 ;  /* 0x200000f2ff9b7230 */ /* 0x100fe40000004100 */
[C---:B------:R-:W-:Y:S01]  /*a080*/  FMUL R33, R184.reuse, R33 ;  /* 0x00000021b8217220 */ /* 0x040fe20000400000 */
[----:B------:R-:W-:Y:S02]  /*a090*/  HADD2.F32 R156, -RZ, R242.H1_H1 ;  /* 0x300000f2ff9c7230 */ /* 0x000fe40000004100 */
[C---:B------:R-:W-:Y:S01]  /*a0a0*/  FFMA R32, R185.reuse, R174, R32 ;  /* 0x000000aeb9207223 */ /* 0x040fe20000000020 */
[----:B------:R-:W2:Y:S01]  /*a0b0*/  LDL.LU R242, [R1+0x58] ;  /* 0x0000580001f27983 */ /* 0x000ea20000300800 */
[----:B------:R-:W-:Y:S02]  /*a0c0*/  HADD2.F32 R158, -RZ, R243.H1_H1 ;  /* 0x300000f3ff9e7230 */ /* 0x000fe40000004100 */
[C---:B------:R-:W-:Y:S01]  /*a0d0*/  FMUL R34, R184.reuse, R34 ;  /* 0x00000022b8227220 */ /* 0x040fe20000400000 */
[----:B------:R-:W-:Y:S02]  /*a0e0*/  HADD2.F32 R175, -RZ, R240.H1_H1 ;  /* 0x300000f0ffaf7230 */ /* 0x000fe40000004100 */
[C---:B------:R-:W-:Y:S01]  /*a0f0*/  FMUL R35, R184.reuse, R35 ;  /* 0x00000023b8237220 */ /* 0x040fe20000400000 */
[--C-:B------:R-:W-:Y:S02]  /*a100*/  HADD2.F32 R200, -RZ, R238.reuse.H0_H0 ;  /* 0x200000eeffc87230 */ /* 0x100fe40000004100 */
[C---:B------:R-:W-:Y:S01]  /*a110*/  FMUL R36, R184.reuse, R36 ;  /* 0x00000024b8247220 */ /* 0x040fe20000400000 */
[----:B------:R-:W-:Y:S02]  /*a120*/  HADD2.F32 R201, -RZ, R238.H1_H1 ;  /* 0x300000eeffc97230 */ /* 0x000fe40000004100 */
[C---:B------:R-:W-:Y:S01]  /*a130*/  FFMA R33, R185.reuse, R175, R33 ;  /* 0x000000afb9217223 */ /* 0x040fe20000000021 */
[--C-:B------:R-:W-:Y:S02]  /*a140*/  HADD2.F32 R238, -RZ, R239.reuse.H0_H0 ;  /* 0x200000efffee7230 */ /* 0x100fe40000004100 */
[C---:B------:R-:W-:Y:S01]  /*a150*/  FFMA R34, R185.reuse, R200, R34 ;  /* 0x000000c8b9227223 */ /* 0x040fe20000000022 */
[----:B------:R-:W-:Y:S02]  /*a160*/  HADD2.F32 R239, -RZ, R239.H1_H1 ;  /* 0x300000efffef7230 */ /* 0x000fe40000004100 */
[----:B------:R-:W-:Y:S01]  /*a170*/  FFMA R35, R185, R201, R35 ;  /* 0x000000c9b9237223 */ /* 0x000fe20000000023 */
[----:B------:R-:W-:Y:S01]  /*a180*/  F2FP.F16.F32.PACK_AB R32, R33, R32 ;  /* 0x000000202120723e */ /* 0x000fe200000000ff */
[----:B------:R-:W-:Y:S01]  /*a190*/  FFMA R36, R185, R238, R36 ;  /* 0x000000eeb9247223 */ /* 0x000fe20000000024 */
[C---:B------:R-:W-:Y:S01]  /*a1a0*/  FMUL R37, R184.reuse, R37 ;  /* 0x00000025b8257220 */ /* 0x040fe20000400000 */
[--C-:B------:R-:W-:Y:S01]  /*a1b0*/  HADD2.F32 R240, -RZ, R241.reuse.H0_H0 ;  /* 0x200000f1fff07230 */ /* 0x100fe20000004100 */
[----:B------:R-:W-:Y:S01]  /*a1c0*/  F2FP.F16.F32.PACK_AB R33, R35, R34 ;  /* 0x000000222321723e */ /* 0x000fe200000000ff */
[C---:B------:R-:W-:Y:S01]  /*a1d0*/  FMUL R38, R184.reuse, R38 ;  /* 0x00000026b8267220 */ /* 0x040fe20000400000 */
[C---:B------:R-:W-:Y:S01]  /*a1e0*/  FFMA R37, R185.reuse, R239, R37 ;  /* 0x000000efb9257223 */ /* 0x040fe20000000025 */
[----:B------:R-:W-:Y:S02]  /*a1f0*/  HADD2.F32 R241, -RZ, R241.H1_H1 ;  /* 0x300000f1fff17230 */ /* 0x000fe40000004100 */
[C---:B------:R-:W-:Y:S01]  /*a200*/  FMUL R39, R184.reuse, R39 ;  /* 0x00000027b8277220 */ /* 0x040fe20000400000 */
[----:B------:R-:W-:Y:S01]  /*a210*/  FFMA R38, R185, R240, R38 ;  /* 0x000000f0b9267223 */ /* 0x000fe20000000026 */
[C---:B------:R-:W-:Y:S01]  /*a220*/  FMUL R7, R184.reuse, R7 ;  /* 0x00000007b8077220 */ /* 0x040fe20000400000 */
[----:B------:R-:W-:Y:S01]  /*a230*/  F2FP.F16.F32.PACK_AB R34, R37, R36 ;  /* 0x000000242522723e */ /* 0x000fe200000000ff */
[----:B------:R-:W-:Y:S01]  /*a240*/  FFMA R39, R185, R241, R39 ;  /* 0x000000f1b9277223 */ /* 0x000fe20000000027 */
[C---:B------:R-:W-:Y:S01]  /*a250*/  FMUL R11, R184.reuse, R11 ;  /* 0x0000000bb80b7220 */ /* 0x040fe20000400000 */
[C---:B------:R-:W-:Y:S01]  /*a260*/  FMUL R15, R184.reuse, R15 ;  /* 0x0000000fb80f7220 */ /* 0x040fe20000400000 */
[----:B------:R-:W-:Y:S01]  /*a270*/  FMUL R19, R184, R19 ;  /* 0x00000013b8137220 */ /* 0x000fe20000400000 */
[--C-:B------:R-:W-:Y:S01]  /*a280*/  HADD2.F32 R20, -RZ, R0.reuse.H0_H0 ;  /* 0x20000000ff147230 */ /* 0x100fe20000004100 */
[----:B------:R-:W-:Y:S01]  /*a290*/  F2FP.F16.F32.PACK_AB R35, R39, R38 ;  /* 0x000000262723723e */ /* 0x000fe200000000ff */
[----:B------:R-:W-:Y:S01]  /*a2a0*/  HADD2.F32 R21, -RZ, R0.H1_H1 ;  /* 0x30000000ff157230 */ /* 0x000fe20000004100 */
[C---:B------:R-:W-:Y:S01]  /*a2b0*/  IADD3 R0, PT, PT, R252.reuse, 0x1210, RZ ;  /* 0x00001210fc007810 */ /* 0x040fe20007ffe0ff */
[--C-:B------:R-:W-:Y:S01]  /*a2c0*/  HADD2.F32 R153, -RZ, R2.reuse.H0_H0 ;  /* 0x20000002ff997230 */ /* 0x100fe20000004100 */
[C---:B------:R-:W-:Y:S01]  /*a2d0*/  @P1 IADD3 R0, PT, PT, R157.reuse, 0xff0, RZ ;  /* 0x00000ff09d001810 */ /* 0x040fe20007ffe0ff */
[----:B------:R-:W-:Y:S01]  /*a2e0*/  HADD2.F32 R154, -RZ, R2.H1_H1 ;  /* 0x30000002ff9a7230 */ /* 0x000fe20000004100 */
[C---:B------:R-:W-:Y:S01]  /*a2f0*/  IADD3 R2, PT, PT, R252.reuse, 0x9210, RZ ;  /* 0x00009210fc027810 */ /* 0x040fe20007ffe0ff */
[--C-:B------:R-:W-:Y:S01]  /*a300*/  HADD2.F32 R23, -RZ, R3.reuse.H0_H0 ;  /* 0x20000003ff177230 */ /* 0x100fe20000004100 */
[C---:B------:R-:W-:Y:S01]  /*a310*/  @P1 IADD3 R2, PT, PT, R157.reuse, 0x8ff0, RZ ;  /* 0x00008ff09d021810 */ /* 0x040fe20007ffe0ff */
[----:B------:R1:W-:Y:S01]  /*a320*/  STS.128 [R0], R244 ;  /* 0x000000f400007388 */ /* 0x0003e20000000c00 */
[----:B------:R-:W-:Y:S01]  /*a330*/  HADD2.F32 R152, -RZ, R3.H1_H1 ;  /* 0x30000003ff987230 */ /* 0x000fe20000004100 */
[C---:B------:R-:W-:Y:S01]  /*a340*/  IADD3 R3, PT, PT, R252.reuse, 0xa210, RZ ;  /* 0x0000a210fc037810 */ /* 0x040fe20007ffe0ff */
[----:B------:R-:W-:Y:S01]  /*a350*/  UIADD3 UR7, UPT, UPT, UR43, 0x1, URZ ;  /* 0x000000012b077890 */ /* 0x000fe2000fffe0ff */
[C---:B------:R-:W-:Y:S01]  /*a360*/  @P1 IADD3 R3, PT, PT, R157.reuse, 0x9ff0, RZ ;  /* 0x00009ff09d031810 */ /* 0x040fe20007ffe0ff */
[----:B------:R-:W-:Y:S01]  /*a370*/  UIADD3 UR44, UPT, UPT, UR44, 0x1, URZ ;  /* 0x000000012c2c7890 */ /* 0x000fe2000fffe0ff */
[----:B------:R-:W-:Y:S02]  /*a380*/  BSSY.RECONVERGENT B0, `(.L_x_111) ;  /* 0x0000094000007945 */ /* 0x000fe40003800200 */
[----:B------:R-:W-:Y:S01]  /*a390*/  STS.128 [R252+0x2200], R136 ;  /* 0x00220088fc007388 */ /* 0x000fe20000000c00 */
[--C-:B------:R-:W-:Y:S02]  /*a3a0*/  HADD2.F32 R159, -RZ, R160.reuse.H0_H0 ;  /* 0x200000a0ff9f7230 */ /* 0x100fe40000004100 */
[----:B------:R-:W-:Y:S05]  /*a3b0*/  HADD2.F32 R160, -RZ, R160.H1_H1 ;  /* 0x300000a0ffa07230 */ /* 0x000fea0000004100 */
[----:B-1----:R-:W3:Y:S01]  /*a3c0*/  LDL.LU R0, [R1+0x5c] ;  /* 0x00005c0001007983 */ /* 0x002ee20000300800 */
[C---:B------:R-:W-:Y:S02]  /*a3d0*/  IADD3 R246, PT, PT, R252.reuse, 0x2210, RZ ;  /* 0x00002210fcf67810 */ /* 0x040fe40007ffe0ff */
[C---:B------:R-:W-:Y:S02]  /*a3e0*/  @P1 IADD3 R246, PT, PT, R157.reuse, 0x1ff0, RZ ;  /* 0x00001ff09df61810 */ /* 0x040fe40007ffe0ff */
[C---:B------:R-:W-:Y:S02]  /*a3f0*/  IADD3 R245, PT, PT, R252.reuse, 0x3210, RZ ;  /* 0x00003210fcf57810 */ /* 0x040fe40007ffe0ff */
[C---:B------:R-:W-:Y:S01]  /*a400*/  @P1 IADD3 R245, PT, PT, R157.reuse, 0x2ff0, RZ ;  /* 0x00002ff09df51810 */ /* 0x040fe20007ffe0ff */
[----:B------:R-:W-:Y:S01]  /*a410*/  STS.128 [R246], R144 ;  /* 0x00000090f6007388 */ /* 0x000fe20000000c00 */
[----:B------:R-:W-:Y:S02]  /*a420*/  IADD3 R247, PT, PT, R252, 0x4210, RZ ;  /* 0x00004210fcf77810 */ /* 0x000fe40007ffe0ff */
[----:B------:R-:W-:Y:S01]  /*a430*/  @P1 IADD3 R247, PT, PT, R157, 0x3ff0, RZ ;  /* 0x00003ff09df71810 */ /* 0x000fe20007ffe0ff */
[----:B------:R-:W-:Y:S04]  /*a440*/  HADD2.F32 R157, -RZ, R243.H0_H0 ;  /* 0x200000f3ff9d7230 */ /* 0x000fe80000004100 */
[----:B------:R-:W-:Y:S08]  /*a450*/  STS.128 [R252+0x3200], R120 ;  /* 0x00320078fc007388 */ /* 0x000ff00000000c00 */
[----:B------:R-:W-:Y:S08]  /*a460*/  STS.128 [R245], R128 ;  /* 0x00000080f5007388 */ /* 0x000ff00000000c00 */
        /* <DEDUP_REMOVED lines=8> */
[----:B------:R1:W-:Y:S08]  /*a4f0*/  STS.128 [R252+0x8200], R40 ;  /* 0x00820028fc007388 */ /* 0x0003f00000000c00 */
[----:B------:R4:W-:Y:S01]  /*a500*/  STS.128 [R251], R48 ;  /* 0x00000030fb007388 */ /* 0x0009e20000000c00 */
[----:B-1----:R-:W-:Y:S02]  /*a510*/  F2FP.F16.F32.PACK_AB R40, R25, R24 ;  /* 0x000000181928723e */ /* 0x002fe400000000ff */
[----:B------:R-:W-:Y:S02]  /*a520*/  F2FP.F16.F32.PACK_AB R41, R27, R26 ;  /* 0x0000001a1b29723e */ /* 0x000fe400000000ff */
[----:B------:R-:W-:Y:S02]  /*a530*/  F2FP.F16.F32.PACK_AB R42, R29, R28 ;  /* 0x0000001c1d2a723e */ /* 0x000fe400000000ff */
[----:B------:R-:W-:Y:S05]  /*a540*/  F2FP.F16.F32.PACK_AB R43, R31, R30 ;  /* 0x0000001e1f2b723e */ /* 0x000fea00000000ff */
[----:B------:R4:W-:Y:S01]  /*a550*/  STS.128 [R252+0x9200], R40 ;  /* 0x00920028fc007388 */ /* 0x0009e20000000c00 */
[--C-:B--2---:R-:W-:Y:S02]  /*a560*/  HADD2.F32 R161, -RZ, R242.reuse.H0_H0 ;  /* 0x200000f2ffa17230 */ /* 0x104fe40000004100 */
[----:B------:R-:W-:Y:S02]  /*a570*/  HADD2.F32 R242, -RZ, R242.H1_H1 ;  /* 0x300000f2fff27230 */ /* 0x000fe40000004100 */
[--C-:B---3--:R-:W-:Y:S02]  /*a580*/  HADD2.F32 R243, -RZ, R0.reuse.H0_H0 ;  /* 0x20000000fff37230 */ /* 0x108fe40000004100 */
[----:B------:R-:W-:Y:S02]  /*a590*/  HADD2.F32 R244, -RZ, R0.H1_H1 ;  /* 0x30000000fff47230 */ /* 0x000fe40000004100 */
[C---:B------:R-:W-:Y:S01]  /*a5a0*/  FMUL R0, R184.reuse, R4 ;  /* 0x00000004b8007220 */ /* 0x040fe20000400000 */
[----:B------:R-:W-:Y:S01]  /*a5b0*/  MOV R4, R2 ;  /* 0x0000000200047202 */ /* 0x000fe20000000f00 */
        /* <DEDUP_REMOVED lines=16> */
[C---:B------:R-:W-:Y:S01]  /*a6c0*/  FFMA R0, R185.reuse, R20, R0 ;  /* 0x00000014b9007223 */ /* 0x040fe20000000000 */
[C---:B------:R-:W-:Y:S01]  /*a6d0*/  FMUL R12, R184.reuse, R16 ;  /* 0x00000010b80c7220 */ /* 0x040fe20000400000 */
[C---:B------:R-:W-:Y:S01]  /*a6e0*/  FFMA R2, R185.reuse, R21, R2 ;  /* 0x00000015b9027223 */ /* 0x040fe20000000002 */
[----:B------:R-:W-:Y:S01]  /*a6f0*/  MOV R16, R13 ;  /* 0x0000000d00107202 */ /* 0x000fe20000000f00 */
[C---:B------:R-:W-:Y:S01]  /*a700*/  FFMA R3, R185.reuse, R23, R3 ;  /* 0x00000017b9037223 */ /* 0x040fe20000000003 */
[C---:B------:R-:W-:Y:S01]  /*a710*/  FMUL R13, R184.reuse, R17 ;  /* 0x00000011b80d7220 */ /* 0x040fe20000400000 */
[C---:B------:R-:W-:Y:S01]  /*a720*/  FFMA R7, R185.reuse, R152, R7 ;  /* 0x00000098b9077223 */ /* 0x040fe20000000007 */
[----:B------:R-:W-:Y:S01]  /*a730*/  MOV R17, R14 ;  /* 0x0000000e00117202 */ /* 0x000fe20000000f00 */
[C---:B------:R-:W-:Y:S01]  /*a740*/  FFMA R4, R185.reuse, R153, R4 ;  /* 0x00000099b9047223 */ /* 0x040fe20000000004 */
[C---:B------:R-:W-:Y:S01]  /*a750*/  FFMA R5, R185.reuse, R154, R5 ;  /* 0x0000009ab9057223 */ /* 0x040fe20000000005 */
[C---:B------:R-:W-:Y:S01]  /*a760*/  FFMA R6, R185.reuse, R155, R6 ;  /* 0x0000009bb9067223 */ /* 0x040fe20000000006 */
[C---:B------:R-:W-:Y:S01]  /*a770*/  FFMA R11, R185.reuse, R156, R11 ;  /* 0x0000009cb90b7223 */ /* 0x040fe2000000000b */
[----:B------:R4:W-:Y:S01]  /*a780*/  STS.128 [R17], R32 ;  /* 0x0000002011007388 */ /* 0x0009e20000000c00 */
[C---:B------:R-:W-:Y:S01]  /*a790*/  FFMA R8, R185.reuse, R157, R8 ;  /* 0x0000009db9087223 */ /* 0x040fe20000000008 */
[C---:B------:R-:W-:Y:S01]  /*a7a0*/  FFMA R9, R185.reuse, R158, R9 ;  /* 0x0000009eb9097223 */ /* 0x040fe20000000009 */
[C---:B------:R-:W-:Y:S01]  /*a7b0*/  FFMA R10, R185.reuse, R159, R10 ;  /* 0x0000009fb90a7223 */ /* 0x040fe2000000000a */
[----:B------:R-:W-:Y:S01]  /*a7c0*/  FMUL R14, R184, R18 ;  /* 0x00000012b80e7220 */ /* 0x000fe20000400000 */
[C---:B------:R-:W-:Y:S01]  /*a7d0*/  FFMA R15, R185.reuse, R160, R15 ;  /* 0x000000a0b90f7223 */ /* 0x040fe2000000000f */
[----:B------:R-:W-:Y:S01]  /*a7e0*/  F2FP.F16.F32.PACK_AB R24, R2, R0 ;  /* 0x000000000218723e */ /* 0x000fe200000000ff */
[----:B------:R-:W-:Y:S01]  /*a7f0*/  FFMA R12, R185, R161, R12 ;  /* 0x000000a1b90c7223 */ /* 0x000fe2000000000c */
[----:B------:R-:W-:Y:S01]  /*a800*/  F2FP.F16.F32.PACK_AB R25, R7, R3 ;  /* 0x000000030719723e */ /* 0x000fe200000000ff */
[----:B------:R-:W-:Y:S01]  /*a810*/  FFMA R13, R185, R242, R13 ;  /* 0x000000f2b90d7223 */ /* 0x000fe2000000000d */
[----:B------:R-:W-:Y:S01]  /*a820*/  F2FP.F16.F32.PACK_AB R26, R5, R4 ;  /* 0x00000004051a723e */ /* 0x000fe200000000ff */
[----:B------:R-:W-:Y:S01]  /*a830*/  FFMA R14, R185, R243, R14 ;  /* 0x000000f3b90e7223 */ /* 0x000fe2000000000e */
[----:B------:R-:W-:Y:S01]  /*a840*/  F2FP.F16.F32.PACK_AB R27, R11, R6 ;  /* 0x000000060b1b723e */ /* 0x000fe200000000ff */
[----:B------:R-:W-:Y:S01]  /*a850*/  FFMA R19, R185, R244, R19 ;  /* 0x000000f4b9137223 */ /* 0x000fe20000000013 */
[----:B------:R-:W-:Y:S02]  /*a860*/  F2FP.F16.F32.PACK_AB R8, R9, R8 ;  /* 0x000000080908723e */ /* 0x000fe400000000ff */
[----:B------:R-:W-:Y:S01]  /*a870*/  F2FP.F16.F32.PACK_AB R9, R15, R10 ;  /* 0x0000000a0f09723e */ /* 0x000fe200000000ff */
[----:B------:R4:W-:Y:S01]  /*a880*/  STS.128 [R252+0xa200], R24 ;  /* 0x00a20018fc007388 */ /* 0x0009e20000000c00 */
[----:B------:R-:W-:Y:S02]  /*a890*/  F2FP.F16.F32.PACK_AB R10, R13, R12 ;  /* 0x0000000c0d0a723e */ /* 0x000fe400000000ff */
[----:B------:R-:W-:Y:S05]  /*a8a0*/  F2FP.F16.F32.PACK_AB R11, R19, R14 ;  /* 0x0000000e130b723e */ /* 0x000fea00000000ff */
[----:B------:R4:W-:Y:S01]  /*a8b0*/  STS.128 [R16], R8 ;  /* 0x0000000810007388 */ /* 0x0009e20000000c00 */
[----:B------:R-:W-:Y:S01]  /*a8c0*/  @!PT LDS RZ, [RZ] ;  /* 0x00000000fffff984 */ /* 0x000fe20000000800 */
[----:B------:R-:W-:Y:S01]  /*a8d0*/  @!PT LDS RZ, [RZ] ;  /* 0x00000000fffff984 */ /* 0x000fe20000000800 */
[----:B------:R-:W-:Y:S01]  /*a8e0*/  @!PT LDS RZ, [RZ] ;  /* 0x00000000fffff984 */ /* 0x000fe20000000800 */
[----:B------:R-:W-:Y:S01]  /*a8f0*/  @!PT LDS RZ, [RZ] ;  /* 0x00000000fffff984 */ /* 0x000fe20000000800 */
[----:B------:R1:W-:Y:S07]  /*a900*/  MEMBAR.ALL.CTA ;  /* 0x0000000000007992 */ /* 0x0003ee0000008000 */
[----:B-1----:R-:W1:Y:S02]  /*a910*/  FENCE.VIEW.ASYNC.S ;  /* 0x00000000000073c6 */ /* 0x002e640000000000 */
[----:B-1----:R-:W-:Y:S06]  /*a920*/  BAR.SYNC.DEFER_BLOCKING 0x1, 0x80 ;  /* 0x0042000000007b1d */ /* 0x002fec0000010000 */
[----:B------:R-:W-:Y:S05]  /*a930*/  @P2 BRA `(.L_x_112) ;  /* 0x0000000000e02947 */ /* 0x000fea0003800000 */
[----:B------:R-:W1:Y:S01]  /*a940*/  LDCU.64 UR8, c[0x0][0x348] ;  /* 0x00006900ff0877ac */ /* 0x000e620008000a00 */
[----:B------:R-:W-:Y:S02]  /*a950*/  UIMAD UR5, UR43, 0xb000, UR4 ;  /* 0x0000b0002b0578a4 */ /* 0x000fe4000f8e0204 */
[----:B------:R-:W-:Y:S02]  /*a960*/  UIMAD UR61, UR47, 0xb0, URZ ;  /* 0x000000b02f3d78a4 */ /* 0x000fe4000f8e02ff */
[----:B------:R-:W-:Y:S02]  /*a970*/  USHF.L.U32 UR62, UR56, 0x7, URZ ;  /* 0x00000007383e7899 */ /* 0x000fe400080006ff */
[----:B------:R-:W-:Y:S01]  /*a980*/  UIADD3 UR60, UPT, UPT, UR5, 0x200, URZ ;  /* 0x00000200053c7890 */ /* 0x000fe2000fffe0ff */
[----:B------:R-:W-:Y:S01]  /*a990*/  UMOV UR63, UR36 ;  /* 0x00000024003f7c82 */ /* 0x000fe20008000000 */
[----:B------:R-:W-:Y:S02]  /*a9a0*/  UIADD3 UR33, UPT, UPT, UR61, 0x10, URZ ;  /* 0x000000103d217890 */ /* 0x000fe4000fffe0ff */
[----:B------:R-:W-:Y:S01]  /*a9b0*/  UIADD3 UR32, UPT, UPT, UR5, 0x1200, URZ ;  /* 0x0000120005207890 */ /* 0x000fe2000fffe0ff */
[----:B------:R-:W-:Y:S01]  /*a9c0*/  UMOV UR35, UR36 ;  /* 0x0000002400237c82 */ /* 0x000fe20008000000 */
[----:B-1----:R-:W-:Y:S01]  /*a9d0*/  UIADD3 UR68, UP0, UPT, UR8, 0x680, URZ ;  /* 0x0000068008447890 */ /* 0x002fe2000ff1e0ff */
[----:B------:R-:W-:Y:S01]  /*a9e0*/  UMOV UR34, UR62 ;  /* 0x0000003e00227c82 */ /* 0x000fe20008000000 */
[----:B------:R-:W-:Y:S02]  /*a9f0*/  UIADD3 UR29, UPT, UPT, UR61, 0x20, URZ ;  /* 0x000000203d1d7890 */ /* 0x000fe4000fffe0ff */
[----:B------:R-:W-:Y:S02]  /*aa00*/  UIADD3.X UR69, UPT, UPT, URZ, UR9, URZ, UP0, !UPT ;  /* 0x00000009ff457290 */ /* 0x000fe400087fe4ff */
[----:B------:R-:W-:Y:S01]  /*aa10*/  UIADD3 UR28, UPT, UPT, UR5, 0x2200, URZ ;  /* 0x00002200051c7890 */ /* 0x000fe2000fffe0ff */
[----:B------:R-:W-:Y:S01]  /*aa20*/  UMOV UR31, UR36 ;  /* 0x00000024001f7c82 */ /* 0x000fe20008000000 */
[----:B------:R-:W-:Y:S01]  /*aa30*/  UMOV UR30, UR62 ;  /* 0x0000003e001e7c82 */ /* 0x000fe20008000000 */
[----:B------:R-:W-:Y:S02]  /*aa40*/  UIADD3 UR25, UPT, UPT, UR61, 0x30, URZ ;  /* 0x000000303d197890 */ /* 0x000fe4000fffe0ff */
[----:B------:R-:W-:Y:S02]  /*aa50*/  UIADD3 UR24, UPT, UPT, UR5, 0x3200, URZ ;  /* 0x0000320005187890 */ /* 0x000fe4000fffe0ff */
[----:B------:R1:W-:Y:S01]  /*aa60*/  UTMASTG.3D [UR60], [UR68] ;  /* 0x0000003c440073b5 */ /* 0x0003e20008010000 */
[----:B------:R-:W-:Y:S01]  /*aa70*/  UMOV UR27, UR36 ;  /* 0x00000024001b7c82 */ /* 0x000fe20008000000 */
[----:B------:R-:W-:Y:S01]  /*aa80*/  UMOV UR26, UR62 ;  /* 0x0000003e001a7c82 */ /* 0x000fe20008000000 */
[----:B------:R-:W-:Y:S02]  /*aa90*/  UIADD3 UR21, UPT, UPT, UR61, 0x40, URZ ;  /* 0x000000403d157890 */ /* 0x000fe4000fffe0ff */
[----:B------:R-:W-:Y:S01]  /*aaa0*/  UIADD3 UR20, UPT, UPT, UR5, 0x4200, URZ ;  /* 0x0000420005147890 */ /* 0x000fe2000fffe0ff */
[----:B------:R-:W-:Y:S01]  /*aab0*/  UMOV UR23, UR36 ;  /* 0x0000002400177c82 */ /* 0x000fe20008000000 */
[----:B------:R-:W-:Y:S01]  /*aac0*/  UTMASTG.3D [UR32], [UR68] ;  /* 0x00000020440073b5 */ /* 0x000fe20008010000 */
[----:B------:R-:W-:Y:S01]  /*aad0*/  UMOV UR22, UR62 ;  /* 0x0000003e00167c82 */ /* 0x000fe20008000000 */
[----:B------:R-:W-:Y:S02]  /*aae0*/  UIADD3 UR17, UPT, UPT, UR61, 0x50, URZ ;  /* 0x000000503d117890 */ /* 0x000fe4000fffe0ff */
[----:B------:R-:W-:Y:S01]  /*aaf0*/  UIADD3 UR16, UPT, UPT, UR5, 0x5200, URZ ;  /* 0x0000520005107890 */ /* 0x000fe2000fffe0ff */
[----:B------:R-:W-:Y:S01]  /*ab00*/  UMOV UR19, UR36 ;  /* 0x0000002400137c82 */ /* 0x000fe20008000000 */
[----:B------:R-:W-:Y:S01]  /*ab10*/  UMOV UR18, UR62 ;  /* 0x0000003e00127c82 */ /* 0x000fe20008000000 */
[----:B------:R-:W-:Y:S01]  /*ab20*/  UTMASTG.3D [UR28], [UR68] ;  /* 0x0000001c440073b5 */ /* 0x000fe20008010000 */
[----:B------:R-:W-:Y:S02]  /*ab30*/  UIADD3 UR13, UPT, UPT, UR61, 0x60, URZ ;  /* 0x000000603d0d7890 */ /* 0x000fe4000fffe0ff */
[----:B------:R-:W-:Y:S01]  /*ab40*/  UIADD3 UR12, UPT, UPT, UR5, 0x6200, URZ ;  /* 0x00006200050c7890 */ /* 0x000fe2000fffe0ff */
[----:B------:R-:W-:Y:S01]  /*ab50*/  UMOV UR15, UR36 ;  /* 0x00000024000f7c82 */ /* 0x000fe20008000000 */
[----:B------:R-:W-:Y:S01]  /*ab60*/  UMOV UR14, UR62 ;  /* 0x0000003e000e7c82 */ /* 0x000fe20008000000 */
[----:B------:R-:W-:Y:S01]  /*ab70*/  UIADD3 UR9, UPT, UPT, UR61, 0x70, URZ ;  /* 0x000000703d097890 */ /* 0x000fe2000fffe0ff */
[----:B------:R2:W-:Y:S01]  /*ab80*/  UTMASTG.3D [UR24], [UR68] ;  /* 0x00000018440073b5 */ /* 0x0005e20008010000 */
[----:B------:R-:W-:Y:S01]  /*ab90*/  UIADD3 UR8, UPT, UPT, UR5, 0x7200, URZ ;  /* 0x0000720005087890 */ /* 0x000fe2000fffe0ff */
[----:B------:R-:W-:Y:S01]  /*aba0*/  UMOV UR11, UR36 ;  /* 0x00000024000b7c82 */ /* 0x000fe20008000000 */
[----:B------:R-:W-:Y:S01]  /*abb0*/  UMOV UR10, UR62 ;  /* 0x0000003e000a7c82 */ /* 0x000fe20008000000 */
[----:B------:R-:W-:Y:S02]  /*abc0*/  UIADD3 UR65, UPT, UPT, UR61, 0x80, URZ ;  /* 0x000000803d417890 */ /* 0x000fe4000fffe0ff */
[----:B------:R-:W-:Y:S01]  /*abd0*/  UIADD3 UR64, UPT, UPT, UR5, 0x8200, URZ ;  /* 0x0000820005407890 */ /* 0x000fe2000fffe0ff */
[----:B------:R3:W-:Y:S01]  /*abe0*/  UTMASTG.3D [UR20], [UR68] ;  /* 0x00000014440073b5 */ /* 0x0007e20008010000 */
[----:B------:R-:W-:Y:S01]  /*abf0*/  UMOV UR67, UR36 ;  /* 0x0000002400437c82 */ /* 0x000fe20008000000 */
[----:B------:R-:W-:Y:S01]  /*ac00*/  UMOV UR66, UR62 ;  /* 0x0000003e00427c82 */ /* 0x000fe20008000000 */
[----:B-1----:R-:W-:Y:S01]  /*ac10*/  UIADD3 UR60, UPT, UPT, UR5, 0xa200, URZ ;  /* 0x0000a200053c7890 */ /* 0x002fe2000fffe0ff */
[----:B------:R3:W-:Y:S01]  /*ac20*/  UTMASTG.3D [UR16], [UR68] ;  /* 0x00000010440073b5 */ /* 0x0007e20008010000 */
[----:B------:R3:W-:Y:S01]  /*ac30*/  UTMASTG.3D [UR12], [UR68] ;  /* 0x0000000c440073b5 */ /* 0x0007e20008010000 */
[----:B------:R3:W-:Y:S01]  /*ac40*/  UTMASTG.3D [UR8], [UR68] ;  /* 0x00000008440073b5 */ /* 0x0007e20008010000 */
[----:B--2---:R-:W-:Y:S02]  /*ac50*/  UIADD3 UR25, UPT, UPT, UR61, 0x90, URZ ;  /* 0x000000903d197890 */ /* 0x004fe4000fffe0ff */
[----:B------:R-:W-:Y:S02]  /*ac60*/  UIADD3 UR24, UPT, UPT, UR5, 0x9200, URZ ;  /* 0x0000920005187890 */ /* 0x000fe4000fffe0ff */
[----:B------:R-:W-:Y:S01]  /*ac70*/  UIADD3 UR61, UPT, UPT, UR61, 0xa0, URZ ;  /* 0x000000a03d3d7890 */ /* 0x000fe2000fffe0ff */
[----:B------:R3:W-:Y:S06]  /*ac80*/  UTMASTG.3D [UR64], [UR68] ;  /* 0x00000040440073b5 */ /* 0x0007ec0008010000 */
[----:B------:R3:W-:Y:S02]  /*ac90*/  UTMASTG.3D [UR24], [UR68] ;  /* 0x00000018440073b5 */ /* 0x0007e40008010000 */
[----:B------:R3:W-:Y:S02]  /*aca0*/  UTMASTG.3D [UR60], [UR68] ;  /* 0x0000003c440073b5 */ /* 0x0007e40008010000 */
[----:B---3--:R0:W-:Y:S02]  /*acb0*/  UTMACMDFLUSH ;  /* 0x00000000000079b7 */ /* 0x0081e40000000000 */
.L_x_112:
[----:B------:R-:W-:Y:S05]  /*acc0*/  BSYNC.RECONVERGENT B0 ;  /* 0x0000000000007941 */ /* 0x000fea0003800200 */
.L_x_111:
[----:B------:R-:W-:Y:S04]  /*acd0*/  BSSY.RECONVERGENT B0, `(.L_x_113) ;  /* 0x0000003000007945 */ /* 0x000fe80003800200 */
[----:B------:R-:W-:Y:S05]  /*ace0*/  @P0 BRA `(.L_x_114) ;  /* 0x0000000000040947 */ /* 0x000fea0003800000 */
[----:B------:R-:W-:Y:S04]  /*acf0*/  DEPBAR.LE SB0, 0x0 ;  /* 0x000080000000791a */ /* 0x000fe80000000000 */
.L_x_114:
[----:B------:R-:W-:Y:S05]  /*ad00*/  BSYNC.RECONVERGENT B0 ;  /* 0x0000000000007941 */ /* 0x000fea0003800200 */
.L_x_113:
[----:B------:R-:W2:Y:S01]  /*ad10*/  LDL.LU R0, [R1+0x7c] ;  /* 0x00007c0001007983 */ /* 0x000ea20000300800 */
[----:B------:R-:W-:Y:S01]  /*ad20*/  BAR.SYNC.DEFER_BLOCKING 0x1, 0x80 ;  /* 0x0042000000007b1d */ /* 0x000fe20000010000 */
[----:B--2---:R-:W-:Y:S11]  /*ad30*/  R2UR UR5, R0 ;  /* 0x00000000000572ca */ /* 0x004ff600000e0000 */
[----:B------:R-:W-:Y:S02]  /*ad40*/  @!UPT UIADD3 URZ, UPT, UPT, URZ, URZ, URZ ;  /* 0x000000fffffff290 */ /* 0x000fe4000fffe0ff */
[----:B------:R-:W-:Y:S04]  /*ad50*/  UIADD3 UR5, UPT, UPT, UR5, 0x1, URZ ;  /* 0x0000000105057890 */ /* 0x000fe8000fffe0ff */
[----:B------:R-:W-:Y:S02]  /*ad60*/  UISETP.NE.AND UP0, UPT, UR5, URZ, UPT ;  /* 0x000000ff0500728c */ /* 0x000fe4000bf05270 */
[----:B------:R-:W-:Y:S05]  /*ad70*/  MOV R0, UR5 ;  /* 0x0000000500007c02 */ /* 0x000fea0008000f00 */
[----:B------:R1:W-:Y:S02]  /*ad80*/  STL [R1+0x7c], R0 ;  /* 0x00007c0001007387 */ /* 0x0003e40000100800 */
[----:B------:R-:W-:Y:S05]  /*ad90*/  BRA.U !UP0, `(.L_x_115) ;  /* 0x00000001083c7547 */ /* 0x000fea000b800000 */
[----:B------:R-:W2:Y:S04]  /*ada0*/  LDL.LU R2, [R1+0x74] ;  /* 0x0000740001027983 */ /* 0x000ea80000300800 */
[----:B-1----:R-:W3:Y:S02]  /*adb0*/  LDL.LU R0, [R1+0x78] ;  /* 0x0000780001007983 */ /* 0x002ee40000300800 */
[----:B---3--:R-:W-:Y:S02]  /*adc0*/  R2UR UR5, R0 ;  /* 0x00000000000572ca */ /* 0x008fe400000e0000 */
[----:B--2---:R-:W-:Y:S02]  /*add0*/  ISETP.NE.AND P0, PT, R2, RZ, PT ;  /* 0x000000ff0200720c */ /* 0x004fe40003f05270 */
[----:B------:R-:W1:Y:S09]  /*ade0*/  S2R R2, SR_CgaCtaId ;  /* 0x0000000000027919 */ /* 0x000e720000008800 */
[----:B------:R-:W-:Y:S05]  /*adf0*/  IMAD.U32 R0, RZ, RZ, UR5 ;  /* 0x00000005ff007e24 */ /* 0x000fea000f8e00ff */
[----:B------:R-:W-:Y:S01]  /*ae00*/  @P0 LEA R0, R0, UR4, 0x3 ;  /* 0x0000000400000c11 */ /* 0x000fe2000f8e18ff */
[----:B------:R-:W-:Y:S04]  /*ae10*/  UIADD3 UR4, UPT, UPT, UR5, 0x1, URZ ;  /* 0x0000000105047890 */ /* 0x000fe8000fffe0ff */
[----:B------:R-:W-:Y:S01]  /*ae20*/  @P0 VIADD R0, R0, 0xf0 ;  /* 0x000000f000000836 */ /* 0x000fe20000000000 */
[----:B------:R-:W-:Y:S04]  /*ae30*/  UISETP.NE.AND UP0, UPT, UR4, 0x2, UPT ;  /* 0x000000020400788c */ /* 0x000fe8000bf05270 */
[----:B------:R-:W-:Y:S01]  /*ae40*/  USEL UR4, UR4, URZ, UP0 ;  /* 0x000000ff04047287 */ /* 0x000fe20008000000 */
[----:B-1----:R-:W-:Y:S04]  /*ae50*/  @P0 PRMT R0, R2, 0x654, R0 ;  /* 0x0000065402000816 */ /* 0x002fe80000000000 */
[----:B------:R1:W-:Y:S02]  /*ae60*/  @P0 SYNCS.ARRIVE.TRANS64.RED.A1T0 RZ, [R0+URZ], RZ ;  /* 0x000000ff00ff09a7 */ /* 0x0003e400081004ff */
[----:B-1----:R-:W-:Y:S05]  /*ae70*/  IMAD.U32 R0, RZ, RZ, UR4 ;  /* 0x00000004ff007e24 */ /* 0x002fea000f8e00ff */
[----:B------:R2:W-:Y:S02]  /*ae80*/  STL [R1+0x78], R0 ;  /* 0x0000780001007387 */ /* 0x0005e40000100800 */
.L_x_115:
[----:B------:R-:W3:Y:S01]  /*ae90*/  LDL.LU R5, [R1+0x70] ;  /* 0x0000700001057983 */ /* 0x000ee20000300800 */
[----:B------:R-:W-:Y:S02]  /*aea0*/  UISETP.NE.AND UP1, UPT, UR44, 0x2, UPT ;  /* 0x000000022c00788c */ /* 0x000fe4000bf25270 */
[----:B------:R-:W-:Y:S01]  /*aeb0*/  UISETP.NE.AND UP2, UPT, UR7, 0x2, UPT ;  /* 0x000000020700788c */ /* 0x000fe2000bf45270 */
[----:B------:R-:W5:Y:S01]  /*aec0*/  LDL.LU R4, [R1+0x80] ;  /* 0x0000800001047983 */ /* 0x000f620000300800 */
[----:B------:R-:W-:Y:S02]  /*aed0*/  USEL UR5, URZ, 0x1, UP1 ;  /* 0x00000001ff057887 */ /* 0x000fe40008800000 */
[----:B------:R-:W-:Y:S01]  /*aee0*/  UIADD3 UR47, UPT, UPT, UR41, UR45, URZ ;  /* 0x0000002d292f7290 */ /* 0x000fe2000fffe0ff */
[----:B------:R-:W4:Y:S01]  /*aef0*/  LDL.LU R3, [R1+0x68] ;  /* 0x0000680001037983 */ /* 0x000f220000300800 */
[----:B------:R-:W-:Y:S02]  /*af00*/  UIADD3 UR56, UPT, UPT, UR42, UR46, URZ ;  /* 0x0000002e2a387290 */ /* 0x000fe4000fffe0ff */
[----:B------:R-:W-:Y:S01]  /*af10*/  USEL UR44, UR44, URZ, UP1 ;  /* 0x000000ff2c2c7287 */ /* 0x000fe20008800000 */
[----:B------:R-:W3:Y:S01]  /*af20*/  LDL.LU R2, [R1+0x6c] ;  /* 0x00006c0001027983 */ /* 0x000ee20000300800 */
[----:B------:R-:W-:Y:S01]  /*af30*/  USEL UR43, UR7, URZ, UP2 ;  /* 0x000000ff072b7287 */ /* 0x000fe20009000000 */
[----:B------:R-:W-:Y:S02]  /*af40*/  UMOV UR36, UR59 ;  /* 0x0000003b00247c82 */ /* 0x000fe40008000000 */
[----:B-12---:R-:W2:Y:S02]  /*af50*/  LDL.LU R0, [R1+0x64] ;  /* 0x0000640001007983 */ /* 0x006ea40000300800 */
[----:B--2---:R-:W-:Y:S02]  /*af60*/  R2UR UR8, R0 ;  /* 0x00000000000872ca */ /* 0x004fe400000e0000 */
[----:B-----5:R-:W-:Y:S02]  /*af70*/  R2UR UR11, R4 ;  /* 0x00000000040b72ca */ /* 0x020fe400000e0000 */
[----:B----4-:R-:W-:Y:S02]  /*af80*/  R2UR UR10, R3 ;  /* 0x00000000030a72ca */ /* 0x010fe400000e0000 */
[----:B---3--:R-:W-:Y:S02]  /*af90*/  R2UR UR4, R5 ;  /* 0x00000000050472ca */ /* 0x008fe400000e0000 */
[----:B------:R-:W-:Y:S07]  /*afa0*/  R2UR UR9, R2 ;  /* 0x00000000020972ca */ /* 0x000fee00000e0000 */
[----:B------:R-:W-:Y:S04]  /*afb0*/  UISETP.NE.AND UP0, UPT, UR11, 0x2, UPT ;  /* 0x000000020b00788c */ /* 0x000fe8000bf05270 */
[----:B------:R-:W-:Y:S02]  /*afc0*/  USEL UR6, URZ, 0x1, UP0 ;  /* 0x00000001ff067887 */ /* 0x000fe40008000000 */
[----:B------:R-:W-:Y:S02]  /*afd0*/  UISETP.NE.AND UP3, UPT, UR4, URZ, UPT ;  /* 0x000000ff0400728c */ /* 0x000fe4000bf65270 */
[----:B------:R-:W-:Y:S02]  /*afe0*/  ULOP3.LUT UR10, UR10, UR6, URZ, 0x3c, !UPT ;  /* 0x000000060a0a7292 */ /* 0x000fe4000f8e3cff */
[----:B------:R-:W-:Y:S02]  /*aff0*/  ULOP3.LUT UR9, UR9, UR5, URZ, 0x3c, !UPT ;  /* 0x0000000509097292 */ /* 0x000fe4000f8e3cff */
[----:B------:R-:W-:Y:S02]  /*b000*/  USEL UR4, URZ, 0x1, UP2 ;  /* 0x00000001ff047887 */ /* 0x000fe40009000000 */
[----:B------:R-:W-:Y:S01]  /*b010*/  IMAD.U32 R3, RZ, RZ, UR10 ;  /* 0x0000000aff037e24 */ /* 0x000fe2000f8e00ff */
[----:B------:R-:W-:Y:S01]  /*b020*/  USEL UR15, UR11, URZ, UP0 ;  /* 0x000000ff0b0f7287 */ /* 0x000fe20008000000 */
[----:B------:R-:W-:Y:S01]  /*b030*/  IMAD.U32 R0, RZ, RZ, UR9 ;  /* 0x00000009ff007e24 */ /* 0x000fe2000f8e00ff */
[----:B------:R-:W-:Y:S02]  /*b040*/  ULOP3.LUT UR8, UR8, UR4, URZ, 0x3c, !UPT ;  /* 0x0000000408087292 */ /* 0x000fe4000f8e3cff */
[----:B------:R2:W-:Y:S04]  /*b050*/  STL [R1+0x68], R3 ;  /* 0x0000680301007387 */ /* 0x0005e80000100800 */
[----:B------:R2:W-:Y:S01]  /*b060*/  STL [R1+0x6c], R0 ;  /* 0x00006c0001007387 */ /* 0x0005e20000100800 */
[----:B------:R-:W-:Y:S05]  /*b070*/  IMAD.U32 R2, RZ, RZ, UR8 ;  /* 0x00000008ff027e24 */ /* 0x000fea000f8e00ff */
[----:B------:R2:W-:Y:S01]  /*b080*/  STL [R1+0x64], R2 ;  /* 0x0000640201007387 */ /* 0x0005e20000100800 */
[----:B------:R-:W-:Y:S05]  /*b090*/  BRA.U UP3, `(.L_x_116) ;  /* 0xffffffa103607547 */ /* 0x000fea000b83ffff */
[----:B------:R-:W-:-:S09]  /*b0a0*/  UISETP.NE.AND UP0, UPT, UR57, URZ, UPT ;  /* 0x000000ff3900728c */ /* 0x000fd2000bf05270 */
[----:B------:R-:W-:Y:S05]  /*b0b0*/  BRA.U !UP0, `(.L_x_117) ;  /* 0x00000001084c7547 */ /* 0x000fea000b800000 */
[----:B------:R-:W1:Y:S02]  /*b0c0*/  LDCU.64 UR4, c[0x0][0x890] ;  /* 0x00011200ff0477ac */ /* 0x000e640008000a00 */
[----:B-1----:R-:W-:-:S04]  /*b0d0*/  UISETP.NE.U32.AND UP0, UPT, UR4, URZ, UPT ;  /* 0x000000ff0400728c */ /* 0x002fc8000bf05070 */
[----:B------:R-:W-:-:S09]  /*b0e0*/  UISETP.NE.AND.EX UP0, UPT, UR5, URZ, UPT, UP0 ;  /* 0x000000ff0500728c */ /* 0x000fd2000bf05300 */
[----:B------:R-:W-:Y:S05]  /*b0f0*/  BRA.U UP0, `(.L_x_118) ;  /* 0x00000001000c7547 */ /* 0x000fea000b800000 */
[----:B------:R-:W-:-:S13]  /*b100*/  FSETP.NEU.AND P0, PT, R185, RZ, PT ;  /* 0x000000ffb900720b */ /* 0x000fda0003f0d000 */
[----:B------:R-:W-:Y:S05]  /*b110*/  @!P0 EXIT ;  /* 0x000000000000894d */ /* 0x000fea0003800000 */
[----:B------:R-:W-:Y:S05]  /*b120*/  BRA `(.L_x_117) ;  /* 0x0000000000307947 */ /* 0x000fea0003800000 */
.L_x_118:
[----:B--2---:R-:W2:Y:S01]  /*b130*/  LDL.LU R0, [R1+0x60] ;  /* 0x0000600001007983 */ /* 0x004ea20000300800 */
[----:B------:R-:W-:Y:S01]  /*b140*/  BSSY.RECONVERGENT B0, `(.L_x_117) ;  /* 0x000000a000007945 */ /* 0x000fe20003800200 */
[----:B--2---:R-:W-:-:S13]  /*b150*/  LOP3.LUT P0, RZ, R0, 0xff, RZ, 0xc0, !PT ;  /* 0x000000ff00ff7812 */ /* 0x004fda000780c0ff */
[----:B------:R-:W-:Y:S05]  /*b160*/  @P0 BRA `(.L_x_119) ;  /* 0x0000000000140947 */ /* 0x000fea0003800000 */
[----:B------:R-:W1:Y:S02]  /*b170*/  LDCU.64 UR4, c[0x0][0x888] ;  /* 0x00011100ff0477ac */ /* 0x000e640008000a00 */
[----:B-1----:R-:W-:-:S04]  /*b180*/  ISETP.NE.U32.AND P0, PT, RZ, UR4, PT ;  /* 0x00000004ff007c0c */ /* 0x002fc8000bf05070 */
[----:B------:R-:W-:-:S13]  /*b190*/  ISETP.NE.AND.EX P0, PT, RZ, UR5, PT, P0 ;  /* 0x00000005ff007c0c */ /* 0x000fda000bf05300 */
[----:B------:R-:W-:Y:S05]  /*b1a0*/  @!P0 EXIT ;  /* 0x000000000000894d */ /* 0x000fea0003800000 */
[----:B------:R-:W-:Y:S05]  /*b1b0*/  BRA `(.L_x_120) ;  /* 0x0000000000087947 */ /* 0x000fea0003800000 */
.L_x_119:
[----:B------:R-:W-:-:S13]  /*b1c0*/  FSETP.NEU.AND P0, PT, R185, RZ, PT ;  /* 0x000000ffb900720b */ /* 0x000fda0003f0d000 */
[----:B------:R-:W-:Y:S05]  /*b1d0*/  @!P0 EXIT ;  /* 0x000000000000894d */ /* 0x000fea0003800000 */
.L_x_120:
[----:B------:R-:W-:Y:S05]  /*b1e0*/  BSYNC.RECONVERGENT B0 ;  /* 0x0000000000007941 */ /* 0x000fea0003800200 */
.L_x_117:
[----:B------:R-:W-:-:S04]  /*b1f0*/  DEPBAR.LE SB0, 0x0 ;  /* 0x000080000000791a */ /* 0x000fc80000000000 */
[----:B------:R-:W-:Y:S05]  /*b200*/  EXIT ;  /* 0x000000000000794d */ /* 0x000fea0003800000 */
.L_x_20:
[----:B--2---:R2:W3:Y:S02]  /*b210*/  SYNCS.PHASECHK.TRANS64.TRYWAIT P0, [R2+URZ+0x160], R3 ;  /* 0x00016003020075a7 */ /* 0x0044e400080011ff */
[----:B---3--:R-:W-:Y:S05]  /*b220*/  @!P0 NANOSLEEP.SYNCS 0x989680 ;  /* 0x009896800000895d */ /* 0x008fea0003900000 */
[----:B------:R-:W3:Y:S02]  /*b230*/  @!P0 SYNCS.PHASECHK.TRANS64 P0, [R2+URZ+0x160], R3 ;  /* 0x00016003020085a7 */ /* 0x000ee400080010ff */
[----:B---3--:R-:W-:Y:S05]  /*b240*/  @!P0 BRA `(.L_x_20) ;  /* 0xfffffffc00f08947 */ /* 0x008fea000383ffff */
[----:B------:R-:W-:Y:S05]  /*b250*/  BRA `(.L_x_121) ;  /* 0xffffff6400607947 */ /* 0x000fea000383ffff */
.L_x_23:
[----:B------:R-:W-:Y:S07]  /*b260*/  MOV R4, UR33 ;  /* 0x0000002100047c02 */ /* 0x000fee0008000f00 */
.L_x_122:
[----:B-1----:R1:W2:Y:S02]  /*b270*/  SYNCS.PHASECHK.TRANS64.TRYWAIT P0, [R4+URZ+0x70], R2 ;  /* 0x00007002040075a7 */ /* 0x0022a400080011ff */
[----:B--2---:R-:W-:Y:S05]  /*b280*/  @!P0 NANOSLEEP.SYNCS 0x989680 ;  /* 0x009896800000895d */ /* 0x004fea0003900000 */
[----:B------:R-:W2:Y:S02]  /*b290*/  @!P0 SYNCS.PHASECHK.TRANS64 P0, [R4+URZ+0x70], R2 ;  /* 0x00007002040085a7 */ /* 0x000ea400080010ff */
[----:B--2---:R-:W-:Y:S05]  /*b2a0*/  @!P0 BRA `(.L_x_122) ;  /* 0xfffffffc00f08947 */ /* 0x004fea000383ffff */
[----:B------:R-:W-:Y:S05]  /*b2b0*/  BRA `(.L_x_22) ;  /* 0xffffff6400a87947 */ /* 0x000fea000383ffff */
.L_x_29:
[----:B------:R-:W-:Y:S07]  /*b2c0*/  MOV R4, UR17 ;  /* 0x0000001100047c02 */ /* 0x000fee0008000f00 */
.L_x_123:
[----:B-1----:R1:W2:Y:S02]  /*b2d0*/  SYNCS.PHASECHK.TRANS64.TRYWAIT P0, [R4+URZ+0x70], R2 ;  /* 0x00007002040075a7 */ /* 0x0022a400080011ff */
[----:B--2---:R-:W-:Y:S05]  /*b2e0*/  @!P0 NANOSLEEP.SYNCS 0x989680 ;  /* 0x009896800000895d */ /* 0x004fea0003900000 */
[----:B------:R-:W2:Y:S02]  /*b2f0*/  @!P0 SYNCS.PHASECHK.TRANS64 P0, [R4+URZ+0x70], R2 ;  /* 0x00007002040085a7 */ /* 0x000ea400080010ff */
[----:B--2---:R-:W-:Y:S05]  /*b300*/  @!P0 BRA `(.L_x_123) ;  /* 0xfffffffc00f08947 */ /* 0x004fea000383ffff */
[----:B------:R-:W-:Y:S05]  /*b310*/  BRA `(.L_x_28) ;  /* 0xffffff6800507947 */ /* 0x000fea000383ffff */
.L_x_33:
[----:B-1----:R1:W2:Y:S02]  /*b320*/  SYNCS.PHASECHK.TRANS64.TRYWAIT P0, [R3+URZ+0x110], R2 ;  /* 0x00011002030075a7 */ /* 0x0022a400080011ff */
[----:B--2---:R-:W-:Y:S05]  /*b330*/  @!P0 NANOSLEEP.SYNCS 0x989680 ;  /* 0x009896800000895d */ /* 0x004fea0003900000 */
[----:B------:R-:W2:Y:S02]  /*b340*/  @!P0 SYNCS.PHASECHK.TRANS64 P0, [R3+URZ+0x110], R2 ;  /* 0x00011002030085a7 */ /* 0x000ea400080010ff */
[----:B--2---:R-:W-:Y:S05]  /*b350*/  @!P0 BRA `(.L_x_33) ;  /* 0xfffffffc00f08947 */ /* 0x004fea000383ffff */
[----:B------:R-:W-:Y:S05]  /*b360*/  BRA `(.L_x_124) ;  /* 0xffffff6800e07947 */ /* 0x000fea000383ffff */
.L_x_37:
[----:B------:R-:W-:-:S07]  /*b370*/  MOV R3, UR5 ;  /* 0x0000000500037c02 */ /* 0x000fce0008000f00 */
.L_x_125:
[----:B-1----:R1:W2:Y:S02]  /*b380*/  SYNCS.PHASECHK.TRANS64.TRYWAIT P0, [R3+URZ], R2 ;  /* 0x00000002030075a7 */ /* 0x0022a400080011ff */
[----:B--2---:R-:W-:Y:S05]  /*b390*/  @!P0 NANOSLEEP.SYNCS 0x989680 ;  /* 0x009896800000895d */ /* 0x004fea0003900000 */
[----:B------:R-:W2:Y:S02]  /*b3a0*/  @!P0 SYNCS.PHASECHK.TRANS64 P0, [R3+URZ], R2 ;  /* 0x00000002030085a7 */ /* 0x000ea400080010ff */
[----:B--2---:R-:W-:Y:S05]  /*b3b0*/  @!P0 BRA `(.L_x_125) ;  /* 0xfffffffc00f08947 */ /* 0x004fea000383ffff */
[----:B------:R-:W-:Y:S05]  /*b3c0*/  BRA `(.L_x_126) ;  /* 0xffffff7000847947 */ /* 0x000fea000383ffff */
.L_x_38:
[----:B------:R-:W-:-:S07]  /*b3d0*/  MOV R3, UR5 ;  /* 0x0000000500037c02 */ /* 0x000fce0008000f00 */
.L_x_127:
[----:B-1----:R1:W2:Y:S02]  /*b3e0*/  SYNCS.PHASECHK.TRANS64.TRYWAIT P0, [R3+URZ], R2 ;  /* 0x00000002030075a7 */ /* 0x0022a400080011ff */
[----:B--2---:R-:W-:Y:S05]  /*b3f0*/  @!P0 NANOSLEEP.SYNCS 0x989680 ;  /* 0x009896800000895d */ /* 0x004fea0003900000 */
[----:B------:R-:W2:Y:S02]  /*b400*/  @!P0 SYNCS.PHASECHK.TRANS64 P0, [R3+URZ], R2 ;  /* 0x00000002030085a7 */ /* 0x000ea400080010ff */
[----:B--2---:R-:W-:Y:S05]  /*b410*/  @!P0 BRA `(.L_x_127) ;  /* 0xfffffffc00f08947 */ /* 0x004fea000383ffff */
[----:B------:R-:W-:Y:S05]  /*b420*/  BRA `(.L_x_128) ;  /* 0xffffff7000907947 */ /* 0x000fea000383ffff */
.L_x_39:
[----:B------:R-:W-:-:S07]  /*b430*/  MOV R3, UR5 ;  /* 0x0000000500037c02 */ /* 0x000fce0008000f00 */
.L_x_129:
[----:B-1----:R1:W2:Y:S02]  /*b440*/  SYNCS.PHASECHK.TRANS64.TRYWAIT P0, [R3+URZ], R2 ;  /* 0x00000002030075a7 */ /* 0x0022a400080011ff */
[----:B--2---:R-:W-:Y:S05]  /*b450*/  @!P0 NANOSLEEP.SYNCS 0x989680 ;  /* 0x009896800000895d */ /* 0x004fea0003900000 */
[----:B------:R-:W2:Y:S02]  /*b460*/  @!P0 SYNCS.PHASECHK.TRANS64 P0, [R3+URZ], R2 ;  /* 0x00000002030085a7 */ /* 0x000ea400080010ff */
[----:B--2---:R-:W-:Y:S05]  /*b470*/  @!P0 BRA `(.L_x_129) ;  /* 0xfffffffc00f08947 */ /* 0x004fea000383ffff */
[----:B------:R-:W-:Y:S05]  /*b480*/  BRA `(.L_x_130) ;  /* 0xffffff70009c7947 */ /* 0x000fea000383ffff */
.L_x_40:
[----:B------:R-:W-:-:S07]  /*b490*/  MOV R3, UR5 ;  /* 0x0000000500037c02 */ /* 0x000fce0008000f00 */
.L_x_131:
[----:B-1----:R1:W2:Y:S02]  /*b4a0*/  SYNCS.PHASECHK.TRANS64.TRYWAIT P0, [R3+URZ], R2 ;  /* 0x00000002030075a7 */ /* 0x0022a400080011ff */
[----:B--2---:R-:W-:Y:S05]  /*b4b0*/  @!P0 NANOSLEEP.SYNCS 0x989680 ;  /* 0x009896800000895d */ /* 0x004fea0003900000 */
[----:B------:R-:W2:Y:S02]  /*b4c0*/  @!P0 SYNCS.PHASECHK.TRANS64 P0, [R3+URZ], R2 ;  /* 0x00000002030085a7 */ /* 0x000ea400080010ff */
[----:B--2---:R-:W-:Y:S05]  /*b4d0*/  @!P0 BRA `(.L_x_131) ;  /* 0xfffffffc00f08947 */ /* 0x004fea000383ffff */
[----:B------:R-:W-:Y:S05]  /*b4e0*/  BRA `(.L_x_132) ;  /* 0xffffff7000a87947 */ /* 0x000fea000383ffff */
.L_x_41:
[----:B------:R-:W-:-:S07]  /*b4f0*/  MOV R3, UR5 ;  /* 0x0000000500037c02 */ /* 0x000fce0008000f00 */
.L_x_133:
[----:B-1----:R1:W2:Y:S02]  /*b500*/  SYNCS.PHASECHK.TRANS64.TRYWAIT P0, [R3+URZ], R2 ;  /* 0x00000002030075a7 */ /* 0x0022a400080011ff */
[----:B--2---:R-:W-:Y:S05]  /*b510*/  @!P0 NANOSLEEP.SYNCS 0x989680 ;  /* 0x009896800000895d */ /* 0x004fea0003900000 */
[----:B------:R-:W2:Y:S02]  /*b520*/  @!P0 SYNCS.PHASECHK.TRANS64 P0, [R3+URZ], R2 ;  /* 0x00000002030085a7 */ /* 0x000ea400080010ff */
[----:B--2---:R-:W-:Y:S05]  /*b530*/  @!P0 BRA `(.L_x_133) ;  /* 0xfffffffc00f08947 */ /* 0x004fea000383ffff */
[----:B------:R-:W-:Y:S05]  /*b540*/  BRA `(.L_x_134) ;  /* 0xffffff7000b47947 */ /* 0x000fea000383ffff */
.L_x_42:
[----:B------:R-:W-:-:S07]  /*b550*/  MOV R3, UR5 ;  /* 0x0000000500037c02 */ /* 0x000fce0008000f00 */
.L_x_135:
[----:B-1----:R1:W2:Y:S02]  /*b560*/  SYNCS.PHASECHK.TRANS64.TRYWAIT P0, [R3+URZ], R2 ;  /* 0x00000002030075a7 */ /* 0x0022a400080011ff */
[----:B--2---:R-:W-:Y:S05]  /*b570*/  @!P0 NANOSLEEP.SYNCS 0x989680 ;  /* 0x009896800000895d */ /* 0x004fea0003900000 */
[----:B------:R-:W2:Y:S02]  /*b580*/  @!P0 SYNCS.PHASECHK.TRANS64 P0, [R3+URZ], R2 ;  /* 0x00000002030085a7 */ /* 0x000ea400080010ff */
[----:B--2---:R-:W-:Y:S05]  /*b590*/  @!P0 BRA `(.L_x_135) ;  /* 0xfffffffc00f08947 */ /* 0x004fea000383ffff */
[----:B------:R-:W-:Y:S05]  /*b5a0*/  BRA `(.L_x_136) ;  /* 0xffffff7000c07947 */ /* 0x000fea000383ffff */
.L_x_43:
[----:B------:R-:W-:-:S07]  /*b5b0*/  MOV R3, UR5 ;  /* 0x0000000500037c02 */ /* 0x000fce0008000f00 */
.L_x_137:
[----:B-1----:R1:W2:Y:S02]  /*b5c0*/  SYNCS.PHASECHK.TRANS64.TRYWAIT P0, [R3+URZ], R2 ;  /* 0x00000002030075a7 */ /* 0x0022a400080011ff */
[----:B--2---:R-:W-:Y:S05]  /*b5d0*/  @!P0 NANOSLEEP.SYNCS 0x989680 ;  /* 0x009896800000895d */ /* 0x004fea0003900000 */
[----:B------:R-:W2:Y:S02]  /*b5e0*/  @!P0 SYNCS.PHASECHK.TRANS64 P0, [R3+URZ], R2 ;  /* 0x00000002030085a7 */ /* 0x000ea400080010ff */
[----:B--2---:R-:W-:Y:S05]  /*b5f0*/  @!P0 BRA `(.L_x_137) ;  /* 0xfffffffc00f08947 */ /* 0x004fea000383ffff */
[----:B------:R-:W-:Y:S05]  /*b600*/  BRA `(.L_x_138) ;  /* 0xffffff7000cc7947 */ /* 0x000fea000383ffff */
.L_x_44:
[----:B------:R-:W-:-:S07]  /*b610*/  MOV R3, UR5 ;  /* 0x0000000500037c02 */ /* 0x000fce0008000f00 */
.L_x_139:
[----:B-1----:R1:W2:Y:S02]  /*b620*/  SYNCS.PHASECHK.TRANS64.TRYWAIT P0, [R3+URZ], R2 ;  /* 0x00000002030075a7 */ /* 0x0022a400080011ff */
[----:B--2---:R-:W-:Y:S05]  /*b630*/  @!P0 NANOSLEEP.SYNCS 0x989680 ;  /* 0x009896800000895d */ /* 0x004fea0003900000 */
[----:B------:R-:W2:Y:S02]  /*b640*/  @!P0 SYNCS.PHASECHK.TRANS64 P0, [R3+URZ], R2 ;  /* 0x00000002030085a7 */ /* 0x000ea400080010ff */
[----:B--2---:R-:W-:Y:S05]  /*b650*/  @!P0 BRA `(.L_x_139) ;  /* 0xfffffffc00f08947 */ /* 0x004fea000383ffff */
[----:B------:R-:W-:Y:S05]  /*b660*/  BRA `(.L_x_140) ;  /* 0xffffff7000d87947 */ /* 0x000fea000383ffff */
.L_x_45:
[----:B------:R-:W-:-:S07]  /*b670*/  MOV R3, UR5 ;  /* 0x0000000500037c02 */ /* 0x000fce0008000f00 */
.L_x_141:
[----:B-1----:R1:W2:Y:S02]  /*b680*/  SYNCS.PHASECHK.TRANS64.TRYWAIT P0, [R3+URZ], R2 ;  /* 0x00000002030075a7 */ /* 0x0022a400080011ff */
[----:B--2---:R-:W-:Y:S05]  /*b690*/  @!P0 NANOSLEEP.SYNCS 0x989680 ;  /* 0x009896800000895d */ /* 0x004fea0003900000 */
[----:B------:R-:W2:Y:S02]  /*b6a0*/  @!P0 SYNCS.PHASECHK.TRANS64 P0, [R3+URZ], R2 ;  /* 0x00000002030085a7 */ /* 0x000ea400080010ff */
[----:B--2---:R-:W-:Y:S05]  /*b6b0*/  @!P0 BRA `(.L_x_141) ;  /* 0xfffffffc00f08947 */ /* 0x004fea000383ffff */
[----:B------:R-:W-:Y:S05]  /*b6c0*/  BRA `(.L_x_142) ;  /* 0xffffff7000e47947 */ /* 0x000fea000383ffff */
.L_x_46:
[----:B------:R-:W-:-:S07]  /*b6d0*/  MOV R3, UR5 ;  /* 0x0000000500037c02 */ /* 0x000fce0008000f00 */
.L_x_143:
[----:B-1----:R1:W2:Y:S02]  /*b6e0*/  SYNCS.PHASECHK.TRANS64.TRYWAIT P0, [R3+URZ], R2 ;  /* 0x00000002030075a7 */ /* 0x0022a400080011ff */
[----:B--2---:R-:W-:Y:S05]  /*b6f0*/  @!P0 NANOSLEEP.SYNCS 0x989680 ;  /* 0x009896800000895d */ /* 0x004fea0003900000 */
[----:B------:R-:W2:Y:S02]  /*b700*/  @!P0 SYNCS.PHASECHK.TRANS64 P0, [R3+URZ], R2 ;  /* 0x00000002030085a7 */ /* 0x000ea400080010ff */
[----:B--2---:R-:W-:Y:S05]  /*b710*/  @!P0 BRA `(.L_x_143) ;  /* 0xfffffffc00f08947 */ /* 0x004fea000383ffff */
[----:B------:R-:W-:Y:S05]  /*b720*/  BRA `(.L_x_144) ;  /* 0xffffff7000f07947 */ /* 0x000fea000383ffff */
.L_x_47:
[----:B------:R-:W-:-:S07]  /*b730*/  MOV R3, UR5 ;  /* 0x0000000500037c02 */ /* 0x000fce0008000f00 */
.L_x_145:
[----:B-1----:R1:W2:Y:S02]  /*b740*/  SYNCS.PHASECHK.TRANS64.TRYWAIT P0, [R3+URZ], R2 ;  /* 0x00000002030075a7 */ /* 0x0022a400080011ff */
[----:B--2---:R-:W-:Y:S05]  /*b750*/  @!P0 NANOSLEEP.SYNCS 0x989680 ;  /* 0x009896800000895d */ /* 0x004fea0003900000 */
[----:B------:R-:W2:Y:S02]  /*b760*/  @!P0 SYNCS.PHASECHK.TRANS64 P0, [R3+URZ], R2 ;  /* 0x00000002030085a7 */ /* 0x000ea400080010ff */
[----:B--2---:R-:W-:Y:S05]  /*b770*/  @!P0 BRA `(.L_x_145) ;  /* 0xfffffffc00f08947 */ /* 0x004fea000383ffff */
[----:B------:R-:W-:Y:S05]  /*b780*/  BRA `(.L_x_146) ;  /* 0xffffff7000fc7947 */ /* 0x000fea000383ffff */
.L_x_48:
[----:B------:R-:W-:-:S07]  /*b790*/  MOV R3, UR5 ;  /* 0x0000000500037c02 */ /* 0x000fce0008000f00 */
.L_x_147:
[----:B-1----:R1:W2:Y:S02]  /*b7a0*/  SYNCS.PHASECHK.TRANS64.TRYWAIT P0, [R3+URZ], R2 ;  /* 0x00000002030075a7 */ /* 0x0022a400080011ff */
[----:B--2---:R-:W-:Y:S05]  /*b7b0*/  @!P0 NANOSLEEP.SYNCS 0x989680 ;  /* 0x009896800000895d */ /* 0x004fea0003900000 */
[----:B------:R-:W2:Y:S02]  /*b7c0*/  @!P0 SYNCS.PHASECHK.TRANS64 P0, [R3+URZ], R2 ;  /* 0x00000002030085a7 */ /* 0x000ea400080010ff */
[----:B--2---:R-:W-:Y:S05]  /*b7d0*/  @!P0 BRA `(.L_x_147) ;  /* 0xfffffffc00f08947 */ /* 0x004fea000383ffff */
[----:B------:R-:W-:Y:S05]  /*b7e0*/  BRA `(.L_x_148) ;  /* 0xffffff7400087947 */ /* 0x000fea000383ffff */
.L_x_49:
[----:B------:R-:W-:-:S07]  /*b7f0*/  MOV R3, UR5 ;  /* 0x0000000500037c02 */ /* 0x000fce0008000f00 */
.L_x_149:
[----:B-1----:R1:W2:Y:S02]  /*b800*/  SYNCS.PHASECHK.TRANS64.TRYWAIT P0, [R3+URZ], R2 ;  /* 0x00000002030075a7 */ /* 0x0022a400080011ff */
[----:B--2---:R-:W-:Y:S05]  /*b810*/  @!P0 NANOSLEEP.SYNCS 0x989680 ;  /* 0x009896800000895d */ /* 0x004fea0003900000 */
[----:B------:R-:W2:Y:S02]  /*b820*/  @!P0 SYNCS.PHASECHK.TRANS64 P0, [R3+URZ], R2 ;  /* 0x00000002030085a7 */ /* 0x000ea400080010ff */
[----:B--2---:R-:W-:Y:S05]  /*b830*/  @!P0 BRA `(.L_x_149) ;  /* 0xfffffffc00f08947 */ /* 0x004fea000383ffff */
[----:B------:R-:W-:Y:S05]  /*b840*/  BRA `(.L_x_150) ;  /* 0xffffff7400147947 */ /* 0x000fea000383ffff */
.L_x_52:
[----:B--2---:R2:W3:Y:S02]  /*b850*/  SYNCS.PHASECHK.TRANS64.TRYWAIT P0, [R0+URZ+0x150], R2 ;  /* 0x00015002000075a7 */ /* 0x0044e400080011ff */
[----:B---3--:R-:W-:Y:S05]  /*b860*/  @!P0 NANOSLEEP.SYNCS 0x989680 ;  /* 0x009896800000895d */ /* 0x008fea0003900000 */
[----:B------:R-:W3:Y:S02]  /*b870*/  @!P0 SYNCS.PHASECHK.TRANS64 P0, [R0+URZ+0x150], R2 ;  /* 0x00015002000085a7 */ /* 0x000ee400080010ff */
[----:B---3--:R-:W-:Y:S05]  /*b880*/  @!P0 BRA `(.L_x_52) ;  /* 0xfffffffc00f08947 */ /* 0x008fea000383ffff */
[----:B------:R-:W-:Y:S05]  /*b890*/  BRA `(.L_x_151) ;  /* 0xffffff7400787947 */ /* 0x000fea000383ffff */
.L_x_53:
[----:B------:R-:W-:-:S07]  /*b8a0*/  MOV R3, UR5 ;  /* 0x0000000500037c02 */ /* 0x000fce0008000f00 */
.L_x_152:
[----:B--2---:R2:W3:Y:S02]  /*b8b0*/  SYNCS.PHASECHK.TRANS64.TRYWAIT P0, [R3+URZ+0x120], R2 ;  /* 0x00012002030075a7 */ /* 0x0044e400080011ff */
[----:B---3--:R-:W-:Y:S05]  /*b8c0*/  @!P0 NANOSLEEP.SYNCS 0x989680 ;  /* 0x009896800000895d */ /* 0x008fea0003900000 */
[----:B------:R-:W3:Y:S02]  /*b8d0*/  @!P0 SYNCS.PHASECHK.TRANS64 P0, [R3+URZ+0x120], R2 ;  /* 0x00012002030085a7 */ /* 0x000ee400080010ff */
[----:B---3--:R-:W-:Y:S05]  /*b8e0*/  @!P0 BRA `(.L_x_152) ;  /* 0xfffffffc00f08947 */ /* 0x008fea000383ffff */
[----:B------:R-:W-:Y:S05]  /*b8f0*/  BRA `(.L_x_153) ;  /* 0xffffff7400887947 */ /* 0x000fea000383ffff */
.L_x_54:
[----:B--2---:R2:W3:Y:S02]  /*b900*/  SYNCS.PHASECHK.TRANS64.TRYWAIT P1, [R0+URZ+0x110], R2 ;  /* 0x00011002000075a7 */ /* 0x0044e400080211ff */
[----:B---3--:R-:W-:Y:S05]  /*b910*/  @!P1 NANOSLEEP.SYNCS 0x989680 ;  /* 0x009896800000995d */ /* 0x008fea0003900000 */
[----:B------:R-:W3:Y:S02]  /*b920*/  @!P1 SYNCS.PHASECHK.TRANS64 P1, [R0+URZ+0x110], R2 ;  /* 0x00011002000095a7 */ /* 0x000ee400080210ff */
[----:B---3--:R-:W-:Y:S05]  /*b930*/  @!P1 BRA `(.L_x_54) ;  /* 0xfffffffc00f09947 */ /* 0x008fea000383ffff */
[----:B------:R-:W-:Y:S05]  /*b940*/  BRA `(.L_x_154) ;  /* 0xffffff7400b87947 */ /* 0x000fea000383ffff */
.L_x_57:
[----:B------:R-:W-:-:S07]  /*b950*/  MOV R2, UR5 ;  /* 0x0000000500027c02 */ /* 0x000fce0008000f00 */
.L_x_155:
[----:B--2---:R2:W3:Y:S02]  /*b960*/  SYNCS.PHASECHK.TRANS64.TRYWAIT P0, [R2+URZ+0x120], R0 ;  /* 0x00012000020075a7 */ /* 0x0044e400080011ff */
[----:B---3--:R-:W-:Y:S05]  /*b970*/  @!P0 NANOSLEEP.SYNCS 0x989680 ;  /* 0x009896800000895d */ /* 0x008fea0003900000 */
[----:B------:R-:W3:Y:S02]  /*b980*/  @!P0 SYNCS.PHASECHK.TRANS64 P0, [R2+URZ+0x120], R0 ;  /* 0x00012000020085a7 */ /* 0x000ee400080010ff */
[----:B---3--:R-:W-:Y:S05]  /*b990*/  @!P0 BRA `(.L_x_155) ;  /* 0xfffffffc00f08947 */ /* 0x008fea000383ffff */
[----:B------:R-:W-:Y:S05]  /*b9a0*/  BRA `(.L_x_56) ;  /* 0xffffff78000c7947 */ /* 0x000fea000383ffff */
.L_x_64:
[----:B--2---:R2:W3:Y:S02]  /*b9b0*/  SYNCS.PHASECHK.TRANS64.TRYWAIT P1, [R3+URZ+0x110], R4 ;  /* 0x00011004030075a7 */ /* 0x0044e400080211ff */
[----:B---3--:R-:W-:Y:S05]  /*b9c0*/  @!P1 NANOSLEEP.SYNCS 0x989680 ;  /* 0x009896800000995d */ /* 0x008fea0003900000 */
[----:B------:R-:W3:Y:S02]  /*b9d0*/  @!P1 SYNCS.PHASECHK.TRANS64 P1, [R3+URZ+0x110], R4 ;  /* 0x00011004030095a7 */ /* 0x000ee400080210ff */
[----:B---3--:R-:W-:Y:S05]  /*b9e0*/  @!P1 BRA `(.L_x_64) ;  /* 0xfffffffc00f09947 */ /* 0x008fea000383ffff */
[----:B------:R-:W-:Y:S05]  /*b9f0*/  BRA `(.L_x_156) ;  /* 0xffffff7c00687947 */ /* 0x000fea000383ffff */
.L_x_65:
[----:B------:R-:W-:-:S07]  /*ba00*/  MOV R4, UR14 ;  /* 0x0000000e00047c02 */ /* 0x000fce0008000f00 */
.L_x_157:
[----:B-1----:R1:W2:Y:S02]  /*ba10*/  SYNCS.PHASECHK.TRANS64.TRYWAIT P0, [R4+URZ+0x140], R3 ;  /* 0x00014003040075a7 */ /* 0x0022a400080011ff */
[----:B--2---:R-:W-:Y:S05]  /*ba20*/  @!P0 NANOSLEEP.SYNCS 0x989680 ;  /* 0x009896800000895d */ /* 0x004fea0003900000 */
[----:B------:R-:W2:Y:S02]  /*ba30*/  @!P0 SYNCS.PHASECHK.TRANS64 P0, [R4+URZ+0x140], R3 ;  /* 0x00014003040085a7 */ /* 0x000ea400080010ff */
[----:B--2---:R-:W-:Y:S05]  /*ba40*/  @!P0 BRA `(.L_x_157) ;  /* 0xfffffffc00f08947 */ /* 0x004fea000383ffff */
[----:B------:R-:W-:Y:S05]  /*ba50*/  BRA `(.L_x_158) ;  /* 0xffffff7c00987947 */ /* 0x000fea000383ffff */
.L_x_68:
[----:B------:R-:W-:Y:S07]  /*ba60*/  MOV R2, UR7 ;  /* 0x0000000700027c02 */ /* 0x000fee0008000f00 */
.L_x_159:
[----:B-1----:R1:W2:Y:S02]  /*ba70*/  SYNCS.PHASECHK.TRANS64.TRYWAIT P0, [R2+URZ], R3 ;  /* 0x00000003020075a7 */ /* 0x0022a400080011ff */
[----:B--2---:R-:W-:Y:S05]  /*ba80*/  @!P0 NANOSLEEP.SYNCS 0x989680 ;  /* 0x009896800000895d */ /* 0x004fea0003900000 */
[----:B------:R-:W2:Y:S02]  /*ba90*/  @!P0 SYNCS.PHASECHK.TRANS64 P0, [R2+URZ], R3 ;  /* 0x00000003020085a7 */ /* 0x000ea400080010ff */
[----:B--2---:R-:W-:Y:S05]  /*baa0*/  @!P0 BRA `(.L_x_159) ;  /* 0xfffffffc00f08947 */ /* 0x004fea000383ffff */
[----:B------:R-:W-:Y:S05]  /*bab0*/  BRA `(.L_x_67) ;  /* 0xffffff7c00b87947 */ /* 0x000fea000383ffff */
.L_x_71:
[----:B------:R-:W-:-:S07]  /*bac0*/  MOV R2, UR5 ;  /* 0x0000000500027c02 */ /* 0x000fce0008000f00 */
.L_x_160:
[----:B-1----:R1:W3:Y:S02]  /*bad0*/  SYNCS.PHASECHK.TRANS64.TRYWAIT P0, [R2+URZ], R0 ;  /* 0x00000000020075a7 */ /* 0x0022e400080011ff */
[----:B---3--:R-:W-:Y:S05]  /*bae0*/  @!P0 NANOSLEEP.SYNCS 0x989680 ;  /* 0x009896800000895d */ /* 0x008fea0003900000 */
[----:B------:R-:W3:Y:S02]  /*baf0*/  @!P0 SYNCS.PHASECHK.TRANS64 P0, [R2+URZ], R0 ;  /* 0x00000000020085a7 */ /* 0x000ee400080010ff */
[----:B---3--:R-:W-:Y:S05]  /*bb00*/  @!P0 BRA `(.L_x_160) ;  /* 0xfffffffc00f08947 */ /* 0x008fea000383ffff */
[----:B------:R-:W-:Y:S05]  /*bb10*/  BRA `(.L_x_161) ;  /* 0xffffff80005c7947 */ /* 0x000fea000383ffff */
.L_x_72:
[----:B------:R-:W-:-:S07]  /*bb20*/  MOV R2, UR6 ;  /* 0x0000000600027c02 */ /* 0x000fce0008000f00 */
.L_x_162:
[----:B-1----:R1:W3:Y:S02]  /*bb30*/  SYNCS.PHASECHK.TRANS64.TRYWAIT P0, [R2+URZ], R0 ;  /* 0x00000000020075a7 */ /* 0x0022e400080011ff */
[----:B---3--:R-:W-:Y:S05]  /*bb40*/  @!P0 NANOSLEEP.SYNCS 0x989680 ;  /* 0x009896800000895d */ /* 0x008fea0003900000 */
[----:B------:R-:W3:Y:S02]  /*bb50*/  @!P0 SYNCS.PHASECHK.TRANS64 P0, [R2+URZ], R0 ;  /* 0x00000000020085a7 */ /* 0x000ee400080010ff */
[----:B---3--:R-:W-:Y:S05]  /*bb60*/  @!P0 BRA `(.L_x_162) ;  /* 0xfffffffc00f08947 */ /* 0x008fea000383ffff */
[----:B------:R-:W-:Y:S05]  /*bb70*/  BRA `(.L_x_163) ;  /* 0xffffff8000687947 */ /* 0x000fea000383ffff */
.L_x_77:
[----:B--2---:R2:W4:Y:S02]  /*bb80*/  SYNCS.PHASECHK.TRANS64.TRYWAIT P0, [R2+URZ+0x110], R0 ;  /* 0x00011000020075a7 */ /* 0x00452400080011ff */
[----:B----4-:R-:W-:Y:S05]  /*bb90*/  @!P0 NANOSLEEP.SYNCS 0x989680 ;  /* 0x009896800000895d */ /* 0x010fea0003900000 */
[----:B------:R-:W4:Y:S02]  /*bba0*/  @!P0 SYNCS.PHASECHK.TRANS64 P0, [R2+URZ+0x110], R0 ;  /* 0x00011000020085a7 */ /* 0x000f2400080010ff */
[----:B----4-:R-:W-:Y:S05]  /*bbb0*/  @!P0 BRA `(.L_x_77) ;  /* 0xfffffffc00f08947 */ /* 0x010fea000383ffff */
[----:B------:R-:W-:Y:S05]  /*bbc0*/  BRA `(.L_x_164) ;  /* 0xffffff8400887947 */ /* 0x000fea000383ffff */
.L_x_80:
[----:B------:R-:W-:Y:S07]  /*bbd0*/  MOV R2, UR6 ;  /* 0x0000000600027c02 */ /* 0x000fee0008000f00 */
.L_x_165:
[----:B-1----:R1:W2:Y:S02]  /*bbe0*/  SYNCS.PHASECHK.TRANS64.TRYWAIT P1, [R2+URZ+0x108], R0 ;  /* 0x00010800020075a7 */ /* 0x0022a400080211ff */
[----:B--2---:R-:W-:Y:S05]  /*bbf0*/  @!P1 NANOSLEEP.SYNCS 0x989680 ;  /* 0x009896800000995d */ /* 0x004fea0003900000 */
[----:B------:R-:W2:Y:S02]  /*bc00*/  @!P1 SYNCS.PHASECHK.TRANS64 P1, [R2+URZ+0x108], R0 ;  /* 0x00010800020095a7 */ /* 0x000ea400080210ff */
[----:B--2---:R-:W-:Y:S05]  /*bc10*/  @!P1 BRA `(.L_x_165) ;  /* 0xfffffffc00f09947 */ /* 0x004fea000383ffff */
[----:B------:R-:W-:Y:S05]  /*bc20*/  BRA `(.L_x_79) ;  /* 0xffffff8800f87947 */ /* 0x000fea000383ffff */
.L_x_83:
[----:B------:R-:W-:Y:S07]  /*bc30*/  MOV R3, UR5 ;  /* 0x0000000500037c02 */ /* 0x000fee0008000f00 */
.L_x_166:
[----:B-1----:R1:W2:Y:S02]  /*bc40*/  SYNCS.PHASECHK.TRANS64.TRYWAIT P2, [R3+URZ+0xf0], R2 ;  /* 0x0000f002030075a7 */ /* 0x0022a400080411ff */
[----:B--2---:R-:W-:Y:S05]  /*bc50*/  @!P2 NANOSLEEP.SYNCS 0x989680 ;  /* 0x009896800000a95d */ /* 0x004fea0003900000 */
[----:B------:R-:W2:Y:S02]  /*bc60*/  @!P2 SYNCS.PHASECHK.TRANS64 P2, [R3+URZ+0xf0], R2 ;  /* 0x0000f0020300a5a7 */ /* 0x000ea400080410ff */
[----:B--2---:R-:W-:Y:S05]  /*bc70*/  @!P2 BRA `(.L_x_166) ;  /* 0xfffffffc00f0a947 */ /* 0x004fea000383ffff */
[----:B------:R-:W-:Y:S05]  /*bc80*/  BRA `(.L_x_167) ;  /* 0xffffff8c00607947 */ /* 0x000fea000383ffff */
.L_x_85:
[----:B------:R-:W-:-:S07]  /*bc90*/  MOV R2, UR4 ;  /* 0x0000000400027c02 */ /* 0x000fce0008000f00 */
.L_x_168:
[----:B-1----:R1:W4:Y:S02]  /*bca0*/  SYNCS.PHASECHK.TRANS64.TRYWAIT P0, [R2+URZ], R0 ;  /* 0x00000000020075a7 */ /* 0x00232400080011ff */
[----:B----4-:R-:W-:Y:S05]  /*bcb0*/  @!P0 NANOSLEEP.SYNCS 0x989680 ;  /* 0x009896800000895d */ /* 0x010fea0003900000 */
[----:B------:R-:W4:Y:S02]  /*bcc0*/  @!P0 SYNCS.PHASECHK.TRANS64 P0, [R2+URZ], R0 ;  /* 0x00000000020085a7 */ /* 0x000f2400080010ff */
[----:B----4-:R-:W-:Y:S05]  /*bcd0*/  @!P0 BRA `(.L_x_168) ;  /* 0xfffffffc00f08947 */ /* 0x010fea000383ffff */
[----:B------:R-:W-:Y:S05]  /*bce0*/  BRA `(.L_x_169) ;  /* 0xffffff9000987947 */ /* 0x000fea000383ffff */
.L_x_87:
[----:B------:R-:W-:Y:S07]  /*bcf0*/  MOV R2, UR4 ;  /* 0x0000000400027c02 */ /* 0x000fee0008000f00 */
.L_x_170:
[----:B-1----:R1:W2:Y:S02]  /*bd00*/  SYNCS.PHASECHK.TRANS64.TRYWAIT P0, [R2+URZ+0x110], R0 ;  /* 0x00011000020075a7 */ /* 0x0022a400080011ff */
[----:B--2---:R-:W-:Y:S05]  /*bd10*/  @!P0 NANOSLEEP.SYNCS 0x989680 ;  /* 0x009896800000895d */ /* 0x004fea0003900000 */
[----:B------:R-:W2:Y:S02]  /*bd20*/  @!P0 SYNCS.PHASECHK.TRANS64 P0, [R2+URZ+0x110], R0 ;  /* 0x00011000020085a7 */ /* 0x000ea400080010ff */
[----:B--2---:R-:W-:Y:S05]  /*bd30*/  @!P0 BRA `(.L_x_170) ;  /* 0xfffffffc00f08947 */ /* 0x004fea000383ffff */
[----:B------:R-:W-:Y:S05]  /*bd40*/  BRA `(.L_x_171) ;  /* 0xffffff94005c7947 */ /* 0x000fea000383ffff */
.L_x_97:
[----:B--2---:R2:W4:Y:S02]  /*bd50*/  SYNCS.PHASECHK.TRANS64.TRYWAIT P1, [R4+URZ+0xe0], R0 ;  /* 0x0000e000040075a7 */ /* 0x00452400080211ff */
[----:B----4-:R-:W-:Y:S05]  /*bd60*/  @!P1 NANOSLEEP.SYNCS 0x989680 ;  /* 0x009896800000995d */ /* 0x010fea0003900000 */
[----:B------:R-:W4:Y:S02]  /*bd70*/  @!P1 SYNCS.PHASECHK.TRANS64 P1, [R4+URZ+0xe0], R0 ;  /* 0x0000e000040095a7 */ /* 0x000f2400080210ff */
[----:B----4-:R-:W-:Y:S05]  /*bd80*/  @!P1 BRA `(.L_x_97) ;  /* 0xfffffffc00f09947 */ /* 0x010fea000383ffff */
[----:B------:R-:W-:Y:S05]  /*bd90*/  BRA `(.L_x_96) ;  /* 0xffffffa400cc7947 */ /* 0x000fea000383ffff */
.L_x_99:
[----:B-1----:R1:W4:Y:S02]  /*bda0*/  SYNCS.PHASECHK.TRANS64.TRYWAIT P1, [R14+URZ+0x130], R13 ;  /* 0x0001300d0e0075a7 */ /* 0x00232400080211ff */
[----:B----4-:R-:W-:Y:S05]  /*bdb0*/  @!P1 NANOSLEEP.SYNCS 0x989680 ;  /* 0x009896800000995d */ /* 0x010fea0003900000 */
[----:B------:R-:W4:Y:S02]  /*bdc0*/  @!P1 SYNCS.PHASECHK.TRANS64 P1, [R14+URZ+0x130], R13 ;  /* 0x0001300d0e0095a7 */ /* 0x000f2400080210ff */
[----:B----4-:R-:W-:Y:S05]  /*bdd0*/  @!P1 BRA `(.L_x_99) ;  /* 0xfffffffc00f09947 */ /* 0x010fea000383ffff */
[----:B------:R-:W-:Y:S05]  /*bde0*/  BRA `(.L_x_98) ;  /* 0xffffffac00807947 */ /* 0x000fea000383ffff */
        .weak           $__internal_0_$__cuda_sm10x_tcgen05_guardrail_trap_col_being_dealloced_not_returned_by_alloc
        .type           $__internal_0_$__cuda_sm10x_tcgen05_guardrail_trap_col_being_dealloced_not_returned_by_alloc,@function
        .size           $__internal_0_$__cuda_sm10x_tcgen05_guardrail_trap_col_being_dealloced_not_returned_by_alloc,($__internal_1_$__cuda_sm10x_tcgen05_guardrail_trap_phase_invalid_during_alloc - $__internal_0_$__cuda_sm10x_tcgen05_guardrail_trap_col_being_dealloced_not_returned_by_alloc)
$__internal_0_$__cuda_sm10x_tcgen05_guardrail_trap_col_being_dealloced_not_returned_by_alloc:
[----:B------:R-:W-:Y:S05]  /*bdf0*/  BPT.TRAP 0x1 ;  /* 0x000000040000795c */ /* 0x000fea0000300000 */
[----:B------:R-:W-:-:S04]  /*be00*/  HFMA2 R3, -RZ, RZ, 0, 0 ;  /* 0x00000000ff037431 */ /* 0x000fc800000001ff */
[----:B------:R-:W-:Y:S05]  /*be10*/  RET.REL.NODEC R2 `(_ZN7cutlass13device_kernelINS_4gemm6kernel13GemmUniversalIN4cute5tupleIJiiiiEEENS1_10collective13CollectiveMmaINS1_35MainloopSm100TmaUmmaWarpSpecializedILi14ELi2ELi2ENS5_IJNS4_1CILi1EEESB_SB_EEEEENS5_IJNSA_ILi128EEENSA_ILi176EEENSA_ILi16EEEEEENS_6half_tENS5_IJlSB_lEEESI_SJ_NS4_8TiledMMAINS4_8MMA_AtomIJNS4_20SM100_MMA_F16BF16_SSISI_SI_fLi128ELi176ELNS4_4UMMA5MajorE0ELSO_0ELNSN_7ScaleInE0ELSP_0EEEEEENS4_6LayoutISC_NS5_IJNSA_ILi0EEEST_ST_EEEEENS5_IJNS4_10UnderscoreESW_SW_EEEEENS4_13SM90_TMA_LOADENS4_14ComposedLayoutINS4_7SwizzleILi1ELi4ELi3EEENS4_18smem_ptr_flag_bitsILi16EEENSS_INS5_IJNSA_ILi8EEESG_EEENS5_IJSG_SB_EEEEEEEvNS4_8identityESZ_S19_vS1A_EENS_8epilogue10collective18CollectiveEpilogueINS1C_23Sm100TmaWarpSpecializedILi2ELi1ELi176ELb1ELb0EEEJSH_NS5_IJNSS_ISE_SB_EENSS_ISF_SB_EEEEESI_SJ_SI_SJ_NS1C_6fusion15FusionCallbacksIS1G_NS1K_17LinearCombinationISI_fSI_fLNS_15FloatRoundStyleE2EEESH_S1J_JEEENS4_5SM1004TMEM4LOAD26SM100_TMEM_LOAD_32dp32b16xESZ_S19_NS4_39AutoVectorizingCopyWithAssumedAlignmentILi128EEENS4_14SM90_TMA_STOREES19_S1V_S1V_EEEvvEEEEvNT_6ParamsE) ;  /* 0xffffff4002787950 */ /* 0x000fea0003c3ffff */
        .weak           $__internal_1_$__cuda_sm10x_tcgen05_guardrail_trap_phase_invalid_during_alloc
        .type           $__internal_1_$__cuda_sm10x_tcgen05_guardrail_trap_phase_invalid_during_alloc,@function
        .size           $__internal_1_$__cuda_sm10x_tcgen05_guardrail_trap_phase_invalid_during_alloc,($__internal_2_$__cuda_sm10x_tcgen05_guardrail_trap_unallocated_columns_being_dealloced - $__internal_1_$__cuda_sm10x_tcgen05_guardrail_trap_phase_invalid_during_alloc)
$__internal_1_$__cuda_sm10x_tcgen05_guardrail_trap_phase_invalid_during_alloc:
[----:B------:R-:W-:Y:S05]  /*be20*/  BPT.TRAP 0x1 ;  /* 0x000000040000795c */ /* 0x000fea0000300000 */
[----:B------:R-:W-:-:S04]  /*be30*/  MOV R3, 0x0 ;  /* 0x0000000000037802 */ /* 0x000fc80000000f00 */
[----:B------:R-:W-:Y:S05]  /*be40*/  RET.REL.NODEC R2 `(_ZN7cutlass13device_kernelINS_4gemm6kernel13GemmUniversalIN4cute5tupleIJiiiiEEENS1_10collective13CollectiveMmaINS1_35MainloopSm100TmaUmmaWarpSpecializedILi14ELi2ELi2ENS5_IJNS4_1CILi1EEESB_SB_EEEEENS5_IJNSA_ILi128EEENSA_ILi176EEENSA_ILi16EEEEEENS_6half_tENS5_IJlSB_lEEESI_SJ_NS4_8TiledMMAINS4_8MMA_AtomIJNS4_20SM100_MMA_F16BF16_SSISI_SI_fLi128ELi176ELNS4_4UMMA5MajorE0ELSO_0ELNSN_7ScaleInE0ELSP_0EEEEEENS4_6LayoutISC_NS5_IJNSA_ILi0EEEST_ST_EEEEENS5_IJNS4_10UnderscoreESW_SW_EEEEENS4_13SM90_TMA_LOADENS4_14ComposedLayoutINS4_7SwizzleILi1ELi4ELi3EEENS4_18smem_ptr_flag_bitsILi16EEENSS_INS5_IJNSA_ILi8EEESG_EEENS5_IJSG_SB_EEEEEEEvNS4_8identityESZ_S19_vS1A_EENS_8epilogue10collective18CollectiveEpilogueINS1C_23Sm100TmaWarpSpecializedILi2ELi1ELi176ELb1ELb0EEEJSH_NS5_IJNSS_ISE_SB_EENSS_ISF_SB_EEEEESI_SJ_SI_SJ_NS1C_6fusion15FusionCallbacksIS1G_NS1K_17LinearCombinationISI_fSI_fLNS_15FloatRoundStyleE2EEESH_S1J_JEEENS4_5SM1004TMEM4LOAD26SM100_TMEM_LOAD_32dp32b16xESZ_S19_NS4_39AutoVectorizingCopyWithAssumedAlignmentILi128EEENS4_14SM90_TMA_STOREES19_S1V_S1V_EEEvvEEEEvNT_6ParamsE) ;  /* 0xffffff40026c7950 */ /* 0x000fea0003c3ffff */
        .weak           $__internal_2_$__cuda_sm10x_tcgen05_guardrail_trap_unallocated_columns_being_dealloced
        .type           $__internal_2_$__cuda_sm10x_tcgen05_guardrail_trap_unallocated_columns_being_dealloced,@function
        .size           $__internal_2_$__cuda_sm10x_tcgen05_guardrail_trap_unallocated_columns_being_dealloced,(.L_x_173 - $__internal_2_$__cuda_sm10x_tcgen05_guardrail_trap_unallocated_columns_being_dealloced)
$__internal_2_$__cuda_sm10x_tcgen05_guardrail_trap_unallocated_columns_being_dealloced:
[----:B------:R-:W-:Y:S05]  /*be50*/  BPT.TRAP 0x1 ;  /* 0x000000040000795c */ /* 0x000fea0000300000 */
[----:B------:R-:W-:-:S04]  /*be60*/  HFMA2 R3, -RZ, RZ, 0, 0 ;  /* 0x00000000ff037431 */ /* 0x000fc800000001ff */
[----:B------:R-:W-:Y:S05]  /*be70*/  RET.REL.NODEC R2 `(_ZN7cutlass13device_kernelINS_4gemm6kernel13GemmUniversalIN4cute5tupleIJiiiiEEENS1_10collective13CollectiveMmaINS1_35MainloopSm100TmaUmmaWarpSpecializedILi14ELi2ELi2ENS5_IJNS4_1CILi1EEESB_SB_EEEEENS5_IJNSA_ILi128EEENSA_ILi176EEENSA_ILi16EEEEEENS_6half_tENS5_IJlSB_lEEESI_SJ_NS4_8TiledMMAINS4_8MMA_AtomIJNS4_20SM100_MMA_F16BF16_SSISI_SI_fLi128ELi176ELNS4_4UMMA5MajorE0ELSO_0ELNSN_7ScaleInE0ELSP_0EEEEEENS4_6LayoutISC_NS5_IJNSA_ILi0EEEST_ST_EEEEENS5_IJNS4_10UnderscoreESW_SW_EEEEENS4_13SM90_TMA_LOADENS4_14ComposedLayoutINS4_7SwizzleILi1ELi4ELi3EEENS4_18smem_ptr_flag_bitsILi16EEENSS_INS5_IJNSA_ILi8EEESG_EEENS5_IJSG_SB_EEEEEEEvNS4_8identityESZ_S19_vS1A_EENS_8epilogue10collective18CollectiveEpilogueINS1C_23Sm100TmaWarpSpecializedILi2ELi1ELi176ELb1ELb0EEEJSH_NS5_IJNSS_ISE_SB_EENSS_ISF_SB_EEEEESI_SJ_SI_SJ_NS1C_6fusion15FusionCallbacksIS1G_NS1K_17LinearCombinationISI_fSI_fLNS_15FloatRoundStyleE2EEESH_S1J_JEEENS4_5SM1004TMEM4LOAD26SM100_TMEM_LOAD_32dp32b16xESZ_S19_NS4_39AutoVectorizingCopyWithAssumedAlignmentILi128EEENS4_14SM90_TMA_STOREES19_S1V_S1V_EEEvvEEEEvNT_6ParamsE) ;  /* 0xffffff4002607950 */ /* 0x000fea0003c3ffff */
.L_x_172:
[----:B------:R-:W-:-:S00]  /*be80*/  BRA `(.L_x_172) ;  /* 0xfffffffc00fc7947 */ /* 0x000fc0000383ffff */
[----:B------:R-:W-:-:S00]  /*be90*/  NOP ;  /* 0x0000000000007918 */ /* 0x000fc00000000000 */
        /* <DEDUP_REMOVED lines=14> */
.L_x_173:


//--------------------- .nv.global.init           --------------------------
	.section	.nv.global.init,"aw",@progbits
.nv.global.init:
	.type		$str$27,@object
	.size		$str$27,($str$28 - $str$27)
$str$27:
        /*0000*/ 	.byte	0x28, 0x61, 0x64, 0x64, 0x72, 0x65, 0x73, 0x73, 0x20, 0x26, 0x20, 0x6d, 0x61, 0x73, 0x6b, 0x29
        /*0010*/ 	.byte	0x20, 0x3d, 0x3d, 0x20, 0x30, 0x00
	.type		$str$28,@object
	.size		$str$28,($str$26 - $str$28)
$str$28:
        /*0016*/ 	.byte	0x2f, 0x74, 0x6d, 0x70, 0x2f, 0x63, 0x75, 0x74, 0x6c, 0x61, 0x73, 0x73, 0x5f, 0x73, 0x77, 0x65
        /*0026*/ 	.byte	0x65, 0x70, 0x5f, 0x73, 0x72, 0x63, 0x2f, 0x69, 0x6e, 0x63, 0x6c, 0x75, 0x64, 0x65, 0x2f, 0x63
        /*0036*/ 	.byte	0x75, 0x74, 0x65, 0x2f, 0x70, 0x6f, 0x69, 0x6e, 0x74, 0x65, 0x72, 0x5f, 0x66, 0x6c, 0x61, 0x67
        /*0046*/ 	.byte	0x67, 0x65, 0x64, 0x2e, 0x68, 0x70, 0x70, 0x00
	.type		$str$26,@object
	.size		$str$26,($str$25 - $str$26)
$str$26:
        /*004e*/ 	.byte	0x2f, 0x74, 0x6d, 0x70, 0x2f, 0x63, 0x75, 0x74, 0x6c, 0x61, 0x73, 0x73, 0x5f, 0x73, 0x77, 0x65
        /*005e*/ 	.byte	0x65, 0x70, 0x5f, 0x73, 0x72, 0x63, 0x2f, 0x69, 0x6e, 0x63, 0x6c, 0x75, 0x64, 0x65, 0x2f, 0x63
        /*006e*/ 	.byte	0x75, 0x74, 0x65, 0x2f, 0x61, 0x74, 0x6f, 0x6d, 0x2f, 0x63, 0x6f, 0x70, 0x79, 0x5f, 0x74, 0x72
        /*007e*/ 	.byte	0x61, 0x69, 0x74, 0x73, 0x5f, 0x73, 0x6d, 0x31, 0x30, 0x30, 0x2e, 0x68, 0x70, 0x70, 0x00
	.type		$str$25,@object
	.size		$str$25,(__unnamed_1 - $str$25)
$str$25:
        /*008d*/ 	.byte	0x28, 0x28, 0x75, 0x69, 0x6e, 0x74, 0x33, 0x32, 0x5f, 0x74, 0x28, 0x74, 0x68, 0x72, 0x65, 0x61
        /*009d*/ 	.byte	0x64, 0x49, 0x64, 0x78, 0x2e, 0x78, 0x29, 0x20, 0x2f, 0x20, 0x33, 0x32, 0x29, 0x20, 0x25, 0x20
        /*00ad*/ 	.byte	0x34, 0x29, 0x20, 0x3d, 0x3d, 0x20, 0x28, 0x28, 0x28, 0x74, 0x6d, 0x65, 0x6d, 0x5f, 0x61, 0x64
        /*00bd*/ 	.byte	0x64, 0x72, 0x20, 0x3e, 0x3e, 0x20, 0x31, 0x36, 0x29, 0x20, 0x2f, 0x20, 0x33, 0x32, 0x29, 0x20
        /*00cd*/ 	.byte	0x25, 0x20, 0x34, 0x29, 0x00
	.type		__unnamed_1,@object
	.size		__unnamed_1,(__unnamed_2 - __unnamed_1)
__unnamed_1:
        /* <DEDUP_REMOVED lines=25> */
        /*0262*/ 	.byte	0x32, 0x32, 0x35, 0x32, 0x38, 0x3e, 0x3e, 0x3e, 0x3e, 0x5d, 0x00
	.type		__unnamed_2,@object
	.size		__unnamed_2,(.L_2 - __unnamed_2)
__unnamed_2:
        /* <DEDUP_REMOVED lines=41> */
.L_2:


//--------------------- .nv.shared._ZN7cutlass13device_kernelINS_4gemm6kernel13GemmUniversalIN4cute5tupleIJiiiiEEENS1_10collective13CollectiveMmaINS1_35MainloopSm100TmaUmmaWarpSpecializedILi14ELi2ELi2ENS5_IJNS4_1CILi1EEESB_SB_EEEEENS5_IJNSA_ILi128EEENSA_ILi176EEENSA_ILi16EEEEEENS_6half_tENS5_IJlSB_lEEESI_SJ_NS4_8TiledMMAINS4_8MMA_AtomIJNS4_20SM100_MMA_F16BF16_SSISI_SI_fLi128ELi176ELNS4_4UMMA5MajorE0ELSO_0ELNSN_7ScaleInE0ELSP_0EEEEEENS4_6LayoutISC_NS5_IJNSA_ILi0EEEST_ST_EEEEENS5_IJNS4_10UnderscoreESW_SW_EEEEENS4_13SM90_TMA_LOADENS4_14ComposedLayoutINS4_7SwizzleILi1ELi4ELi3EEENS4_18smem_ptr_flag_bitsILi16EEENSS_INS5_IJNSA_ILi8EEESG_EEENS5_IJSG_SB_EEEEEEEvNS4_8identityESZ_S19_vS1A_EENS_8epilogue10collective18CollectiveEpilogueINS1C_23Sm100TmaWarpSpecializedILi2ELi1ELi176ELb1ELb0EEEJSH_NS5_IJNSS_ISE_SB_EENSS_ISF_SB_EEEEESI_SJ_SI_SJ_NS1C_6fusion15FusionCallbacksIS1G_NS1K_17LinearCombinationISI_fSI_fLNS_15FloatRoundStyleE2EEESH_S1J_JEEENS4_5SM1004TMEM4LOAD26SM100_TMEM_LOAD_32dp32b16xESZ_S19_NS4_39AutoVectorizingCopyWithAssumedAlignmentILi128EEENS4_14SM90_TMA_STOREES19_S1V_S1V_EEEvvEEEEvNT_6ParamsE --------------------------
	.section	.nv.shared._ZN7cutlass13device_kernelINS_4gemm6kernel13GemmUniversalIN4cute5tupleIJiiiiEEENS1_10collective13CollectiveMmaINS1_35MainloopSm100TmaUmmaWarpSpecializedILi14ELi2ELi2ENS5_IJNS4_1CILi1EEESB_SB_EEEEENS5_IJNSA_ILi128EEENSA_ILi176EEENSA_ILi16EEEEEENS_6half_tENS5_IJlSB_lEEESI_SJ_NS4_8TiledMMAINS4_8MMA_AtomIJNS4_20SM100_MMA_F16BF16_SSISI_SI_fLi128ELi176ELNS4_4UMMA5MajorE0ELSO_0ELNSN_7ScaleInE0ELSP_0EEEEEENS4_6LayoutISC_NS5_IJNSA_ILi0EEEST_ST_EEEEENS5_IJNS4_10UnderscoreESW_SW_EEEEENS4_13SM90_TMA_LOADENS4_14ComposedLayoutINS4_7SwizzleILi1ELi4ELi3EEENS4_18smem_ptr_flag_bitsILi16EEENSS_INS5_IJNSA_ILi8EEESG_EEENS5_IJSG_SB_EEEEEEEvNS4_8identityESZ_S19_vS1A_EENS_8epilogue10collective18CollectiveEpilogueINS1C_23Sm100TmaWarpSpecializedILi2ELi1ELi176ELb1ELb0EEEJSH_NS5_IJNSS_ISE_SB_EENSS_ISF_SB_EEEEESI_SJ_SI_SJ_NS1C_6fusion15FusionCallbacksIS1G_NS1K_17LinearCombinationISI_fSI_fLNS_15FloatRoundStyleE2EEESH_S1J_JEEENS4_5SM1004TMEM4LOAD26SM100_TMEM_LOAD_32dp32b16xESZ_S19_NS4_39AutoVectorizingCopyWithAssumedAlignmentILi128EEENS4_14SM90_TMA_STOREES19_S1V_S1V_EEEvvEEEEvNT_6ParamsE,"aw",@nobits
	.sectionflags	@""
	.align	16
	.zero		1024


//--------------------- .nv.shared.reserved.0     --------------------------
	.section	.nv.shared.reserved.0,"aw",@nobits
	.weak		__nv_reservedSMEM_offset_0_alias
	.size		__nv_reservedSMEM_offset_0_alias, 0, 64
	.other		__nv_reservedSMEM_offset_0_alias,@"STO_CUDA_RESERVED_SHARED STV_DEFAULT"
__nv_reservedSMEM_offset_0_alias:
	.zero		0
.nv.shared.reserved.0:
	.zero		64
	.weak		__nv_reservedSMEM_tcgen05_partition
	.type		__nv_reservedSMEM_tcgen05_partition,@object
	.size		__nv_reservedSMEM_tcgen05_partition,(.L_0 - __nv_reservedSMEM_tcgen05_partition)
__nv_reservedSMEM_tcgen05_partition:
	.zero		32
.L_0:


//--------------------- .nv.global                --------------------------
	.section	.nv.global,"aw",@nobits
.nv.global:
	.type		_ZN40_INTERNAL_8f874f01_4_k_cu_9e220c6a_208764cute1_E,@object
	.size		_ZN40_INTERNAL_8f874f01_4_k_cu_9e220c6a_208764cute1_E,(_ZN40_INTERNAL_8f874f01_4_k_cu_9e220c6a_208764cuda3std3__45__cpo6cbeginE - _ZN40_INTERNAL_8f874f01_4_k_cu_9e220c6a_208764cute1_E)
_ZN40_INTERNAL_8f874f01_4_k_cu_9e220c6a_208764cute1_E:
	.zero		1
	.type		_ZN40_INTERNAL_8f874f01_4_k_cu_9e220c6a_208764cuda3std3__45__cpo6cbeginE,@object
	.size		_ZN40_INTERNAL_8f874f01_4_k_cu_9e220c6a_208764cuda3std3__45__cpo6cbeginE,(_ZN40_INTERNAL_8f874f01_4_k_cu_9e220c6a_208764cuda3std3__48in_placeE - _ZN40_INTERNAL_8f874f01_4_k_cu_9e220c6a_208764cuda3std3__45__cpo6cbeginE)
_ZN40_INTERNAL_8f874f01_4_k_cu_9e220c6a_208764cuda3std3__45__cpo6cbeginE:
	.zero		1
	.type		_ZN40_INTERNAL_8f874f01_4_k_cu_9e220c6a_208764cuda3std3__48in_placeE,@object
	.size		_ZN40_INTERNAL_8f874f01_4_k_cu_9e220c6a_208764cuda3std3__48in_placeE,(_ZN40_INTERNAL_8f874f01_4_k_cu_9e220c6a_208764cuda3std6ranges3__45__cpo9iter_moveE - _ZN40_INTERNAL_8f874f01_4_k_cu_9e220c6a_208764cuda3std3__48in_placeE)
_ZN40_INTERNAL_8f874f01_4_k_cu_9e220c6a_208764cuda3std3__48in_placeE:
	.zero		1
	.type		_ZN40_INTERNAL_8f874f01_4_k_cu_9e220c6a_208764cuda3std6ranges3__45__cpo9iter_moveE,@object
	.size		_ZN40_INTERNAL_8f874f01_4_k_cu_9e220c6a_208764cuda3std6ranges3__45__cpo9iter_moveE,(_ZN40_INTERNAL_8f874f01_4_k_cu_9e220c6a_208764cuda3std3__45__cpo5beginE - _ZN40_INTERNAL_8f874f01_4_k_cu_9e220c6a_208764cuda3std6ranges3__45__cpo9iter_moveE)
_ZN40_INTERNAL_8f874f01_4_k_cu_9e220c6a_208764cuda3std6ranges3__45__cpo9iter_moveE:
	.zero		1
	.type		_ZN40_INTERNAL_8f874f01_4_k_cu_9e220c6a_208764cuda3std3__45__cpo5beginE,@object
	.size		_ZN40_INTERNAL_8f874f01_4_k_cu_9e220c6a_208764cuda3std3__45__cpo5beginE,(_ZN40_INTERNAL_8f874f01_4_k_cu_9e220c6a_208764cuda3std3__442_GLOBAL__N__8f874f01_4_k_cu_9e220c6a_208766ignoreE - _ZN40_INTERNAL_8f874f01_4_k_cu_9e220c6a_208764cuda3std3__45__cpo5beginE)
_ZN40_INTERNAL_8f874f01_4_k_cu_9e220c6a_208764cuda3std3__45__cpo5beginE:
	.zero		1
	.type		_ZN40_INTERNAL_8f874f01_4_k_cu_9e220c6a_208764cuda3std3__442_GLOBAL__N__8f874f01_4_k_cu_9e220c6a_208766ignoreE,@object
	.size		_ZN40_INTERNAL_8f874f01_4_k_cu_9e220c6a_208764cuda3std3__442_GLOBAL__N__8f874f01_4_k_cu_9e220c6a_208766ignoreE,(_ZN40_INTERNAL_8f874f01_4_k_cu_9e220c6a_208764cute7productE - _ZN40_INTERNAL_8f874f01_4_k_cu_9e220c6a_208764cuda3std3__442_GLOBAL__N__8f874f01_4_k_cu_9e220c6a_208766ignoreE)
_ZN40_INTERNAL_8f874f01_4_k_cu_9e220c6a_208764cuda3std3__442_GLOBAL__N__8f874f01_4_k_cu_9e220c6a_208766ignoreE:
	.zero		1
	.type		_ZN40_INTERNAL_8f874f01_4_k_cu_9e220c6a_208764cute7productE,@object
	.size		_ZN40_INTERNAL_8f874f01_4_k_cu_9e220c6a_208764cute7productE,(_ZN40_INTERNAL_8f874f01_4_k_cu_9e220c6a_208764cuda3std3__45__cpo3endE - _ZN40_INTERNAL_8f874f01_4_k_cu_9e220c6a_208764cute7productE)
_ZN40_INTERNAL_8f874f01_4_k_cu_9e220c6a_208764cute7productE:
	.zero		1
	.type		_ZN40_INTERNAL_8f874f01_4_k_cu_9e220c6a_208764cuda3std3__45__cpo3endE,@object
	.size		_ZN40_INTERNAL_8f874f01_4_k_cu_9e220c6a_208764cuda3std3__45__cpo3endE,(_ZN40_INTERNAL_8f874f01_4_k_cu_9e220c6a_208764cuda3std3__419piecewise_constructE - _ZN40_INTERNAL_8f874f01_4_k_cu_9e220c6a_208764cuda3std3__45__cpo3endE)
_ZN40_INTERNAL_8f874f01_4_k_cu_9e220c6a_208764cuda3std3__45__cpo3endE:
	.zero		1
	.type		_ZN40_INTERNAL_8f874f01_4_k_cu_9e220c6a_208764cuda3std3__419piecewise_constructE,@object
	.size		_ZN40_INTERNAL_8f874f01_4_k_cu_9e220c6a_208764cuda3std3__419piecewise_constructE,(_ZN40_INTERNAL_8f874f01_4_k_cu_9e220c6a_208764cuda3std3__45__cpo4cendE - _ZN40_INTERNAL_8f874f01_4_k_cu_9e220c6a_208764cuda3std3__419piecewise_constructE)
_ZN40_INTERNAL_8f874f01_4_k_cu_9e220c6a_208764cuda3std3__419piecewise_constructE:
	.zero		1
	.type		_ZN40_INTERNAL_8f874f01_4_k_cu_9e220c6a_208764cuda3std3__45__cpo4cendE,@object
	.size		_ZN40_INTERNAL_8f874f01_4_k_cu_9e220c6a_208764cuda3std3__45__cpo4cendE,(_ZN40_INTERNAL_8f874f01_4_k_cu_9e220c6a_208764cuda3std6ranges3__45__cpo4swapE - _ZN40_INTERNAL_8f874f01_4_k_cu_9e220c6a_208764cuda3std3__45__cpo4cendE)
_ZN40_INTERNAL_8f874f01_4_k_cu_9e220c6a_208764cuda3std3__45__cpo4cendE:
	.zero		1
	.type		_ZN40_INTERNAL_8f874f01_4_k_cu_9e220c6a_208764cuda3std6ranges3__45__cpo4swapE,@object
	.size		_ZN40_INTERNAL_8f874f01_4_k_cu_9e220c6a_208764cuda3std6ranges3__45__cpo4swapE,(.L_10 - _ZN40_INTERNAL_8f874f01_4_k_cu_9e220c6a_208764cuda3std6ranges3__45__cpo4swapE)
_ZN40_INTERNAL_8f874f01_4_k_cu_9e220c6a_208764cuda3std6ranges3__45__cpo4swapE:
	.zero		1
.L_10:


//--------------------- .nv.constant0._ZN7cutlass13device_kernelINS_4gemm6kernel13GemmUniversalIN4cute5tupleIJiiiiEEENS1_10collective13CollectiveMmaINS1_35MainloopSm100TmaUmmaWarpSpecializedILi14ELi2ELi2ENS5_IJNS4_1CILi1EEESB_SB_EEEEENS5_IJNSA_ILi128EEENSA_ILi176EEENSA_ILi16EEEEEENS_6half_tENS5_IJlSB_lEEESI_SJ_NS4_8TiledMMAINS4_8MMA_AtomIJNS4_20SM100_MMA_F16BF16_SSISI_SI_fLi128ELi176ELNS4_4UMMA5MajorE0ELSO_0ELNSN_7ScaleInE0ELSP_0EEEEEENS4_6LayoutISC_NS5_IJNSA_ILi0EEEST_ST_EEEEENS5_IJNS4_10UnderscoreESW_SW_EEEEENS4_13SM90_TMA_LOADENS4_14ComposedLayoutINS4_7SwizzleILi1ELi4ELi3EEENS4_18smem_ptr_flag_bitsILi16EEENSS_INS5_IJNSA_ILi8EEESG_EEENS5_IJSG_SB_EEEEEEEvNS4_8identityESZ_S19_vS1A_EENS_8epilogue10collective18CollectiveEpilogueINS1C_23Sm100TmaWarpSpecializedILi2ELi1ELi176ELb1ELb0EEEJSH_NS5_IJNSS_ISE_SB_EENSS_ISF_SB_EEEEESI_SJ_SI_SJ_NS1C_6fusion15FusionCallbacksIS1G_NS1K_17LinearCombinationISI_fSI_fLNS_15FloatRoundStyleE2EEESH_S1J_JEEENS4_5SM1004TMEM4LOAD26SM100_TMEM_LOAD_32dp32b16xESZ_S19_NS4_39AutoVectorizingCopyWithAssumedAlignmentILi128EEENS4_14SM90_TMA_STOREES19_S1V_S1V_EEEvvEEEEvNT_6ParamsE --------------------------
	.section	.nv.constant0._ZN7cutlass13device_kernelINS_4gemm6kernel13GemmUniversalIN4cute5tupleIJiiiiEEENS1_10collective13CollectiveMmaINS1_35MainloopSm100TmaUmmaWarpSpecializedILi14ELi2ELi2ENS5_IJNS4_1CILi1EEESB_SB_EEEEENS5_IJNSA_ILi128EEENSA_ILi176EEENSA_ILi16EEEEEENS_6half_tENS5_IJlSB_lEEESI_SJ_NS4_8TiledMMAINS4_8MMA_AtomIJNS4_20SM100_MMA_F16BF16_SSISI_SI_fLi128ELi176ELNS4_4UMMA5MajorE0ELSO_0ELNSN_7ScaleInE0ELSP_0EEEEEENS4_6LayoutISC_NS5_IJNSA_ILi0EEEST_ST_EEEEENS5_IJNS4_10UnderscoreESW_SW_EEEEENS4_13SM90_TMA_LOADENS4_14ComposedLayoutINS4_7SwizzleILi1ELi4ELi3EEENS4_18smem_ptr_flag_bitsILi16EEENSS_INS5_IJNSA_ILi8EEESG_EEENS5_IJSG_SB_EEEEEEEvNS4_8identityESZ_S19_vS1A_EENS_8epilogue10collective18CollectiveEpilogueINS1C_23Sm100TmaWarpSpecializedILi2ELi1ELi176ELb1ELb0EEEJSH_NS5_IJNSS_ISE_SB_EENSS_ISF_SB_EEEEESI_SJ_SI_SJ_NS1C_6fusion15FusionCallbacksIS1G_NS1K_17LinearCombinationISI_fSI_fLNS_15FloatRoundStyleE2EEESH_S1J_JEEENS4_5SM1004TMEM4LOAD26SM100_TMEM_LOAD_32dp32b16xESZ_S19_NS4_39AutoVectorizingCopyWithAssumedAlignmentILi128EEENS4_14SM90_TMA_STOREES19_S1V_S1V_EEEvvEEEEvNT_6ParamsE,"a",@progbits
	.sectionflags	@""
	.align	4
.nv.constant0._ZN7cutlass13device_kernelINS_4gemm6kernel13GemmUniversalIN4cute5tupleIJiiiiEEENS1_10collective13CollectiveMmaINS1_35MainloopSm100TmaUmmaWarpSpecializedILi14ELi2ELi2ENS5_IJNS4_1CILi1EEESB_SB_EEEEENS5_IJNSA_ILi128EEENSA_ILi176EEENSA_ILi16EEEEEENS_6half_tENS5_IJlSB_lEEESI_SJ_NS4_8TiledMMAINS4_8MMA_AtomIJNS4_20SM100_MMA_F16BF16_SSISI_SI_fLi128ELi176ELNS4_4UMMA5MajorE0ELSO_0ELNSN_7ScaleInE0ELSP_0EEEEEENS4_6LayoutISC_NS5_IJNSA_ILi0EEEST_ST_EEEEENS5_IJNS4_10UnderscoreESW_SW_EEEEENS4_13SM90_TMA_LOADENS4_14ComposedLayoutINS4_7SwizzleILi1ELi4ELi3EEENS4_18smem_ptr_flag_bitsILi16EEENSS_INS5_IJNSA_ILi8EEESG_EEENS5_IJSG_SB_EEEEEEEvNS4_8identityESZ_S19_vS1A_EENS_8epilogue10collective18CollectiveEpilogueINS1C_23Sm100TmaWarpSpecializedILi2ELi1ELi176ELb1ELb0EEEJSH_NS5_IJNSS_ISE_SB_EENSS_ISF_SB_EEEEESI_SJ_SI_SJ_NS1C_6fusion15FusionCallbacksIS1G_NS1K_17LinearCombinationISI_fSI_fLNS_15FloatRoundStyleE2EEESH_S1J_JEEENS4_5SM1004TMEM4LOAD26SM100_TMEM_LOAD_32dp32b16xESZ_S19_NS4_39AutoVectorizingCopyWithAssumedAlignmentILi128EEENS4_14SM90_TMA_STOREES19_S1V_S1V_EEEvvEEEEvNT_6ParamsE:
	.zero		2944


//--------------------- SYMBOLS --------------------------

	.type		.nv.reservedSmem.offset0,@object
	.size		.nv.reservedSmem.offset0,0x4
	.type		.nv.reservedSmem.cap,@object
	.size		.nv.reservedSmem.cap,0x4
	.type		__assertfail,@function
